//
// Generated by NVIDIA NVVM Compiler
//
// Compiler Build ID: CL-36424714
// Cuda compilation tools, release 13.0, V13.0.88
// Based on NVVM 20.0.0
//

.version 9.0
.target sm_100
.address_size 64

	// .globl	_Z15matrixKernel4thILi128ELi128ELi8ELi8ELi8EEvPfS0_S0_iii
// _ZZ15matrixKernel4thILi128ELi128ELi8ELi8ELi8EEvPfS0_S0_iiiE2SA has been demoted
// _ZZ15matrixKernel4thILi128ELi128ELi8ELi8ELi8EEvPfS0_S0_iiiE2SB has been demoted

.visible .entry _Z15matrixKernel4thILi128ELi128ELi8ELi8ELi8EEvPfS0_S0_iii(
	.param .u64 .ptr .align 1 _Z15matrixKernel4thILi128ELi128ELi8ELi8ELi8EEvPfS0_S0_iii_param_0,
	.param .u64 .ptr .align 1 _Z15matrixKernel4thILi128ELi128ELi8ELi8ELi8EEvPfS0_S0_iii_param_1,
	.param .u64 .ptr .align 1 _Z15matrixKernel4thILi128ELi128ELi8ELi8ELi8EEvPfS0_S0_iii_param_2,
	.param .u32 _Z15matrixKernel4thILi128ELi128ELi8ELi8ELi8EEvPfS0_S0_iii_param_3,
	.param .u32 _Z15matrixKernel4thILi128ELi128ELi8ELi8ELi8EEvPfS0_S0_iii_param_4,
	.param .u32 _Z15matrixKernel4thILi128ELi128ELi8ELi8ELi8EEvPfS0_S0_iii_param_5
)
{
	.reg .pred 	%p<245>;
	.reg .b32 	%r<628>;
	.reg .b32 	%f<691>;
	.reg .b64 	%rd<40>;
	// demoted variable
	.shared .align 4 .b8 _ZZ15matrixKernel4thILi128ELi128ELi8ELi8ELi8EEvPfS0_S0_iiiE2SA[8192];
	// demoted variable
	.shared .align 4 .b8 _ZZ15matrixKernel4thILi128ELi128ELi8ELi8ELi8EEvPfS0_S0_iiiE2SB[8192];
	ld.param.u64 	%rd14, [_Z15matrixKernel4thILi128ELi128ELi8ELi8ELi8EEvPfS0_S0_iii_param_0];
	ld.param.u64 	%rd12, [_Z15matrixKernel4thILi128ELi128ELi8ELi8ELi8EEvPfS0_S0_iii_param_1];
	ld.param.u32 	%r48, [_Z15matrixKernel4thILi128ELi128ELi8ELi8ELi8EEvPfS0_S0_iii_param_3];
	ld.param.u32 	%r49, [_Z15matrixKernel4thILi128ELi128ELi8ELi8ELi8EEvPfS0_S0_iii_param_4];
	cvta.to.global.u64 	%rd1, %rd12;
	cvta.to.global.u64 	%rd15, %rd14;
	mov.u32 	%r51, %ctaid.x;
	mov.u32 	%r52, %ntid.x;
	mul.lo.s32 	%r53, %r52, %r51;
	shl.b32 	%r54, %r53, 3;
	mov.u32 	%r55, %ctaid.y;
	mov.u32 	%r56, %ntid.y;
	mul.lo.s32 	%r57, %r56, %r55;
	shl.b32 	%r1, %r57, 3;
	add.s32 	%r58, %r49, 7;
	shr.s32 	%r59, %r58, 31;
	shr.u32 	%r60, %r59, 29;
	add.s32 	%r61, %r58, %r60;
	shr.s32 	%r2, %r61, 3;
	mov.u32 	%r62, %tid.x;
	mov.u32 	%r63, %tid.y;
	mad.lo.s32 	%r3, %r63, %r52, %r62;
	shr.u32 	%r64, %r3, 1;
	shr.u32 	%r4, %r3, 5;
	add.s32 	%r5, %r64, %r54;
	shl.b32 	%r65, %r3, 2;
	and.b32  	%r6, %r65, 4;
	mad.lo.s32 	%r66, %r49, %r5, %r6;
	mul.wide.s32 	%rd16, %r66, 4;
	add.s64 	%rd2, %rd15, %rd16;
	ld.global.f32 	%f1, [%rd2+4];
	ld.global.v2.f32 	{%f3, %f2}, [%rd2+8];
	setp.lt.s32 	%p1, %r5, %r48;
	shl.b32 	%r67, %r3, 9;
	and.b32  	%r68, %r67, 512;
	add.s32 	%r69, %r68, %r64;
	setp.lt.s32 	%p2, %r6, %r49;
	and.pred  	%p3, %p1, %p2;
	shl.b32 	%r70, %r69, 2;
	mov.u32 	%r71, _ZZ15matrixKernel4thILi128ELi128ELi8ELi8ELi8EEvPfS0_S0_iiiE2SA;
	add.s32 	%r7, %r71, %r70;
	@%p3 bra 	$L__BB0_2;
	mov.b32 	%r72, 0;
	st.shared.u32 	[%r7], %r72;
	bra.uni 	$L__BB0_3;
$L__BB0_2:
	ld.global.f32 	%f391, [%rd2];
	st.shared.f32 	[%r7], %f391;
$L__BB0_3:
	ld.param.u32 	%r535, [_Z15matrixKernel4thILi128ELi128ELi8ELi8ELi8EEvPfS0_S0_iii_param_4];
	ld.param.u32 	%r464, [_Z15matrixKernel4thILi128ELi128ELi8ELi8ELi8EEvPfS0_S0_iii_param_3];
	setp.lt.s32 	%p4, %r5, %r464;
	add.s32 	%r74, %r6, 1;
	setp.lt.s32 	%p5, %r74, %r535;
	and.pred  	%p6, %p4, %p5;
	@%p6 bra 	$L__BB0_5;
	mov.b32 	%r75, 0;
	st.shared.u32 	[%r7+512], %r75;
	bra.uni 	$L__BB0_6;
$L__BB0_5:
	st.shared.f32 	[%r7+512], %f1;
$L__BB0_6:
	ld.param.u32 	%r536, [_Z15matrixKernel4thILi128ELi128ELi8ELi8ELi8EEvPfS0_S0_iii_param_4];
	ld.param.u32 	%r465, [_Z15matrixKernel4thILi128ELi128ELi8ELi8ELi8EEvPfS0_S0_iii_param_3];
	setp.lt.s32 	%p7, %r5, %r465;
	add.s32 	%r77, %r6, 2;
	setp.lt.s32 	%p8, %r77, %r536;
	and.pred  	%p9, %p7, %p8;
	@%p9 bra 	$L__BB0_8;
	mov.b32 	%r78, 0;
	st.shared.u32 	[%r7+1024], %r78;
	bra.uni 	$L__BB0_9;
$L__BB0_8:
	st.shared.f32 	[%r7+1024], %f3;
$L__BB0_9:
	ld.param.u32 	%r537, [_Z15matrixKernel4thILi128ELi128ELi8ELi8ELi8EEvPfS0_S0_iii_param_4];
	ld.param.u32 	%r466, [_Z15matrixKernel4thILi128ELi128ELi8ELi8ELi8EEvPfS0_S0_iii_param_3];
	setp.lt.s32 	%p10, %r5, %r466;
	add.s32 	%r80, %r6, 3;
	setp.lt.s32 	%p11, %r80, %r537;
	and.pred  	%p12, %p10, %p11;
	@%p12 bra 	$L__BB0_11;
	mov.b32 	%r81, 0;
	st.shared.u32 	[%r7+1536], %r81;
	bra.uni 	$L__BB0_12;
$L__BB0_11:
	st.shared.f32 	[%r7+1536], %f2;
$L__BB0_12:
	ld.param.u32 	%r551, [_Z15matrixKernel4thILi128ELi128ELi8ELi8ELi8EEvPfS0_S0_iii_param_5];
	ld.param.u32 	%r538, [_Z15matrixKernel4thILi128ELi128ELi8ELi8ELi8EEvPfS0_S0_iii_param_4];
	shl.b32 	%r82, %r3, 4;
	mov.u32 	%r83, _ZZ15matrixKernel4thILi128ELi128ELi8ELi8ELi8EEvPfS0_S0_iiiE2SB;
	add.s32 	%r8, %r83, %r82;
	and.b32  	%r85, %r65, 124;
	add.s32 	%r9, %r85, %r1;
	mad.lo.s32 	%r86, %r551, %r4, %r9;
	mul.wide.s32 	%rd17, %r86, 4;
	add.s64 	%rd18, %rd1, %rd17;
	ld.global.v4.f32 	{%f392, %f393, %f394, %f395}, [%rd18];
	st.shared.v4.f32 	[%r8], {%f392, %f393, %f394, %f395};
	setp.lt.s32 	%p13, %r4, %r538;
	setp.lt.s32 	%p14, %r9, %r551;
	and.pred  	%p15, %p13, %p14;
	@%p15 bra 	$L__BB0_14;
	mov.b32 	%r87, 0;
	st.shared.u32 	[%r8], %r87;
$L__BB0_14:
	ld.param.u32 	%r552, [_Z15matrixKernel4thILi128ELi128ELi8ELi8ELi8EEvPfS0_S0_iii_param_5];
	ld.param.u32 	%r539, [_Z15matrixKernel4thILi128ELi128ELi8ELi8ELi8EEvPfS0_S0_iii_param_4];
	setp.lt.s32 	%p16, %r4, %r539;
	add.s32 	%r88, %r9, 1;
	setp.lt.s32 	%p17, %r88, %r552;
	and.pred  	%p18, %p16, %p17;
	@%p18 bra 	$L__BB0_16;
	mov.b32 	%r89, 0;
	st.shared.u32 	[%r8+4], %r89;
$L__BB0_16:
	ld.param.u32 	%r553, [_Z15matrixKernel4thILi128ELi128ELi8ELi8ELi8EEvPfS0_S0_iii_param_5];
	ld.param.u32 	%r540, [_Z15matrixKernel4thILi128ELi128ELi8ELi8ELi8EEvPfS0_S0_iii_param_4];
	setp.lt.s32 	%p19, %r4, %r540;
	add.s32 	%r90, %r9, 2;
	setp.lt.s32 	%p20, %r90, %r553;
	and.pred  	%p21, %p19, %p20;
	@%p21 bra 	$L__BB0_18;
	mov.b32 	%r91, 0;
	st.shared.u32 	[%r8+8], %r91;
$L__BB0_18:
	ld.param.u32 	%r554, [_Z15matrixKernel4thILi128ELi128ELi8ELi8ELi8EEvPfS0_S0_iii_param_5];
	ld.param.u32 	%r541, [_Z15matrixKernel4thILi128ELi128ELi8ELi8ELi8EEvPfS0_S0_iii_param_4];
	setp.lt.s32 	%p22, %r4, %r541;
	add.s32 	%r92, %r9, 3;
	setp.lt.s32 	%p23, %r92, %r554;
	and.pred  	%p24, %p22, %p23;
	@%p24 bra 	$L__BB0_20;
	mov.b32 	%r93, 0;
	st.shared.u32 	[%r8+12], %r93;
$L__BB0_20:
	ld.param.u32 	%r542, [_Z15matrixKernel4thILi128ELi128ELi8ELi8ELi8EEvPfS0_S0_iii_param_4];
	bar.sync 	0;
	setp.lt.s32 	%p25, %r542, 9;
	mov.f32 	%f563, 0f00000000;
	mov.f32 	%f564, %f563;
	mov.f32 	%f565, %f563;
	mov.f32 	%f566, %f563;
	mov.f32 	%f567, %f563;
	mov.f32 	%f568, %f563;
	mov.f32 	%f569, %f563;
	mov.f32 	%f570, %f563;
	mov.f32 	%f571, %f563;
	mov.f32 	%f572, %f563;
	mov.f32 	%f573, %f563;
	mov.f32 	%f574, %f563;
	mov.f32 	%f575, %f563;
	mov.f32 	%f576, %f563;
	mov.f32 	%f577, %f563;
	mov.f32 	%f578, %f563;
	mov.f32 	%f579, %f563;
	mov.f32 	%f580, %f563;
	mov.f32 	%f581, %f563;
	mov.f32 	%f582, %f563;
	mov.f32 	%f583, %f563;
	mov.f32 	%f584, %f563;
	mov.f32 	%f585, %f563;
	mov.f32 	%f586, %f563;
	mov.f32 	%f587, %f563;
	mov.f32 	%f588, %f563;
	mov.f32 	%f589, %f563;
	mov.f32 	%f590, %f563;
	mov.f32 	%f591, %f563;
	mov.f32 	%f592, %f563;
	mov.f32 	%f593, %f563;
	mov.f32 	%f594, %f563;
	mov.f32 	%f595, %f563;
	mov.f32 	%f596, %f563;
	mov.f32 	%f597, %f563;
	mov.f32 	%f598, %f563;
	mov.f32 	%f599, %f563;
	mov.f32 	%f600, %f563;
	mov.f32 	%f601, %f563;
	mov.f32 	%f602, %f563;
	mov.f32 	%f603, %f563;
	mov.f32 	%f604, %f563;
	mov.f32 	%f605, %f563;
	mov.f32 	%f606, %f563;
	mov.f32 	%f607, %f563;
	mov.f32 	%f608, %f563;
	mov.f32 	%f609, %f563;
	mov.f32 	%f610, %f563;
	mov.f32 	%f611, %f563;
	mov.f32 	%f612, %f563;
	mov.f32 	%f613, %f563;
	mov.f32 	%f614, %f563;
	mov.f32 	%f615, %f563;
	mov.f32 	%f616, %f563;
	mov.f32 	%f617, %f563;
	mov.f32 	%f618, %f563;
	mov.f32 	%f619, %f563;
	mov.f32 	%f620, %f563;
	mov.f32 	%f621, %f563;
	mov.f32 	%f622, %f563;
	mov.f32 	%f623, %f563;
	mov.f32 	%f624, %f563;
	mov.f32 	%f625, %f563;
	mov.f32 	%f626, %f563;
	@%p25 bra 	$L__BB0_45;
	max.s32 	%r10, %r2, 2;
	mov.b32 	%r623, 1;
	mov.f32 	%f563, 0f00000000;
$L__BB0_22:
	ld.param.u32 	%r543, [_Z15matrixKernel4thILi128ELi128ELi8ELi8ELi8EEvPfS0_S0_iii_param_4];
	ld.param.u32 	%r467, [_Z15matrixKernel4thILi128ELi128ELi8ELi8ELi8EEvPfS0_S0_iii_param_3];
	mov.u32 	%r100, %ctaid.x;
	mul.lo.s32 	%r101, %r52, %r100;
	shl.b32 	%r102, %r101, 3;
	add.s32 	%r103, %r64, %r102;
	setp.lt.s32 	%p26, %r103, %r467;
	shl.b32 	%r104, %r623, 3;
	mul.wide.s32 	%rd19, %r104, 4;
	add.s64 	%rd20, %rd2, %rd19;
	ld.global.f32 	%f132, [%rd20+4];
	ld.global.v2.f32 	{%f134, %f133}, [%rd20+8];
	shl.b32 	%r105, %r3, 2;
	and.b32  	%r106, %r105, 4;
	or.b32  	%r107, %r104, %r106;
	setp.lt.s32 	%p27, %r107, %r543;
	and.pred  	%p28, %p26, %p27;
	@%p28 bra 	$L__BB0_24;
	mov.u32 	%r109, %ntid.x;
	mov.u32 	%r110, %tid.y;
	mov.u32 	%r111, %tid.x;
	mad.lo.s32 	%r112, %r110, %r109, %r111;
	shl.b32 	%r113, %r112, 9;
	and.b32  	%r114, %r113, 512;
	shr.u32 	%r115, %r112, 1;
	add.s32 	%r116, %r114, %r115;
	shl.b32 	%r117, %r116, 2;
	mov.u32 	%r118, _ZZ15matrixKernel4thILi128ELi128ELi8ELi8ELi8EEvPfS0_S0_iiiE2SA;
	add.s32 	%r119, %r118, %r117;
	shl.b32 	%r120, %r623, 12;
	and.b32  	%r121, %r120, 4096;
	add.s32 	%r122, %r119, %r121;
	mov.b32 	%r123, 0;
	st.shared.u32 	[%r122], %r123;
	bra.uni 	$L__BB0_25;
$L__BB0_24:
	shl.b32 	%r124, %r623, 3;
	mul.wide.s32 	%rd21, %r124, 4;
	add.s64 	%rd22, %rd2, %rd21;
	ld.global.f32 	%f398, [%rd22];
	mov.u32 	%r125, %ntid.x;
	mov.u32 	%r126, %tid.y;
	mov.u32 	%r127, %tid.x;
	mad.lo.s32 	%r128, %r126, %r125, %r127;
	shl.b32 	%r129, %r128, 9;
	and.b32  	%r130, %r129, 512;
	shr.u32 	%r131, %r128, 1;
	add.s32 	%r132, %r130, %r131;
	shl.b32 	%r133, %r132, 2;
	mov.u32 	%r134, _ZZ15matrixKernel4thILi128ELi128ELi8ELi8ELi8EEvPfS0_S0_iiiE2SA;
	add.s32 	%r135, %r134, %r133;
	shl.b32 	%r136, %r623, 12;
	and.b32  	%r137, %r136, 4096;
	add.s32 	%r138, %r135, %r137;
	st.shared.f32 	[%r138], %f398;
$L__BB0_25:
	ld.param.u32 	%r544, [_Z15matrixKernel4thILi128ELi128ELi8ELi8ELi8EEvPfS0_S0_iii_param_4];
	ld.param.u32 	%r468, [_Z15matrixKernel4thILi128ELi128ELi8ELi8ELi8EEvPfS0_S0_iii_param_3];
	mov.u32 	%r139, %tid.y;
	mov.u32 	%r140, %ntid.x;
	mov.u32 	%r141, %tid.x;
	mad.lo.s32 	%r142, %r139, %r140, %r141;
	shr.u32 	%r143, %r142, 1;
	mov.u32 	%r144, %ctaid.x;
	mul.lo.s32 	%r145, %r140, %r144;
	shl.b32 	%r146, %r145, 3;
	add.s32 	%r147, %r143, %r146;
	setp.lt.s32 	%p29, %r147, %r468;
	shl.b32 	%r148, %r623, 3;
	shl.b32 	%r149, %r142, 2;
	and.b32  	%r150, %r149, 4;
	or.b32  	%r151, %r148, %r150;
	add.s32 	%r153, %r151, 1;
	setp.lt.s32 	%p30, %r153, %r544;
	and.pred  	%p31, %p29, %p30;
	@%p31 bra 	$L__BB0_27;
	mov.u32 	%r156, %tid.x;
	mad.lo.s32 	%r157, %r139, %r140, %r156;
	shl.b32 	%r158, %r157, 9;
	and.b32  	%r159, %r158, 512;
	shr.u32 	%r160, %r157, 1;
	add.s32 	%r161, %r159, %r160;
	shl.b32 	%r162, %r161, 2;
	mov.u32 	%r163, _ZZ15matrixKernel4thILi128ELi128ELi8ELi8ELi8EEvPfS0_S0_iiiE2SA;
	add.s32 	%r164, %r163, %r162;
	shl.b32 	%r165, %r623, 12;
	and.b32  	%r166, %r165, 4096;
	add.s32 	%r167, %r164, %r166;
	mov.b32 	%r168, 0;
	st.shared.u32 	[%r167+512], %r168;
	bra.uni 	$L__BB0_28;
$L__BB0_27:
	mov.u32 	%r170, %tid.y;
	mov.u32 	%r171, %tid.x;
	mad.lo.s32 	%r172, %r170, %r140, %r171;
	shl.b32 	%r173, %r172, 9;
	and.b32  	%r174, %r173, 512;
	shr.u32 	%r175, %r172, 1;
	add.s32 	%r176, %r174, %r175;
	shl.b32 	%r177, %r176, 2;
	mov.u32 	%r178, _ZZ15matrixKernel4thILi128ELi128ELi8ELi8ELi8EEvPfS0_S0_iiiE2SA;
	add.s32 	%r179, %r178, %r177;
	shl.b32 	%r180, %r623, 12;
	and.b32  	%r181, %r180, 4096;
	add.s32 	%r182, %r179, %r181;
	st.shared.f32 	[%r182+512], %f132;
$L__BB0_28:
	ld.param.u32 	%r545, [_Z15matrixKernel4thILi128ELi128ELi8ELi8ELi8EEvPfS0_S0_iii_param_4];
	ld.param.u32 	%r469, [_Z15matrixKernel4thILi128ELi128ELi8ELi8ELi8EEvPfS0_S0_iii_param_3];
	mov.u32 	%r183, %tid.y;
	mov.u32 	%r184, %ntid.x;
	mov.u32 	%r185, %tid.x;
	mad.lo.s32 	%r186, %r183, %r184, %r185;
	shr.u32 	%r187, %r186, 1;
	mov.u32 	%r188, %ctaid.x;
	mul.lo.s32 	%r189, %r184, %r188;
	shl.b32 	%r190, %r189, 3;
	add.s32 	%r191, %r187, %r190;
	setp.lt.s32 	%p32, %r191, %r469;
	shl.b32 	%r192, %r623, 3;
	shl.b32 	%r193, %r186, 2;
	and.b32  	%r194, %r193, 4;
	or.b32  	%r195, %r192, %r194;
	add.s32 	%r197, %r195, 2;
	setp.lt.s32 	%p33, %r197, %r545;
	and.pred  	%p34, %p32, %p33;
	@%p34 bra 	$L__BB0_30;
	shl.b32 	%r202, %r186, 9;
	and.b32  	%r203, %r202, 512;
	add.s32 	%r205, %r203, %r187;
	shl.b32 	%r206, %r205, 2;
	mov.u32 	%r207, _ZZ15matrixKernel4thILi128ELi128ELi8ELi8ELi8EEvPfS0_S0_iiiE2SA;
	add.s32 	%r208, %r207, %r206;
	shl.b32 	%r209, %r623, 12;
	and.b32  	%r210, %r209, 4096;
	add.s32 	%r211, %r208, %r210;
	mov.b32 	%r212, 0;
	st.shared.u32 	[%r211+1024], %r212;
	bra.uni 	$L__BB0_31;
$L__BB0_30:
	mov.u32 	%r215, %tid.x;
	mad.lo.s32 	%r216, %r183, %r184, %r215;
	shl.b32 	%r217, %r216, 9;
	and.b32  	%r218, %r217, 512;
	shr.u32 	%r219, %r216, 1;
	add.s32 	%r220, %r218, %r219;
	shl.b32 	%r221, %r220, 2;
	mov.u32 	%r222, _ZZ15matrixKernel4thILi128ELi128ELi8ELi8ELi8EEvPfS0_S0_iiiE2SA;
	add.s32 	%r223, %r222, %r221;
	shl.b32 	%r224, %r623, 12;
	and.b32  	%r225, %r224, 4096;
	add.s32 	%r226, %r223, %r225;
	st.shared.f32 	[%r226+1024], %f134;
$L__BB0_31:
	ld.param.u32 	%r546, [_Z15matrixKernel4thILi128ELi128ELi8ELi8ELi8EEvPfS0_S0_iii_param_4];
	ld.param.u32 	%r470, [_Z15matrixKernel4thILi128ELi128ELi8ELi8ELi8EEvPfS0_S0_iii_param_3];
	mov.u32 	%r227, %tid.y;
	mov.u32 	%r228, %ntid.x;
	mov.u32 	%r229, %tid.x;
	mad.lo.s32 	%r230, %r227, %r228, %r229;
	shr.u32 	%r231, %r230, 1;
	mov.u32 	%r232, %ctaid.x;
	mul.lo.s32 	%r233, %r228, %r232;
	shl.b32 	%r234, %r233, 3;
	add.s32 	%r235, %r231, %r234;
	setp.lt.s32 	%p35, %r235, %r470;
	shl.b32 	%r236, %r623, 3;
	shl.b32 	%r237, %r230, 2;
	and.b32  	%r238, %r237, 4;
	or.b32  	%r239, %r236, %r238;
	add.s32 	%r241, %r239, 3;
	setp.lt.s32 	%p36, %r241, %r546;
	and.pred  	%p37, %p35, %p36;
	@%p37 bra 	$L__BB0_33;
	shl.b32 	%r246, %r230, 9;
	and.b32  	%r247, %r246, 512;
	add.s32 	%r249, %r247, %r231;
	shl.b32 	%r250, %r249, 2;
	mov.u32 	%r251, _ZZ15matrixKernel4thILi128ELi128ELi8ELi8ELi8EEvPfS0_S0_iiiE2SA;
	add.s32 	%r252, %r251, %r250;
	shl.b32 	%r253, %r623, 12;
	and.b32  	%r254, %r253, 4096;
	add.s32 	%r255, %r252, %r254;
	mov.b32 	%r256, 0;
	st.shared.u32 	[%r255+1536], %r256;
	bra.uni 	$L__BB0_34;
$L__BB0_33:
	shl.b32 	%r261, %r230, 9;
	and.b32  	%r262, %r261, 512;
	add.s32 	%r264, %r262, %r231;
	shl.b32 	%r265, %r264, 2;
	mov.u32 	%r266, _ZZ15matrixKernel4thILi128ELi128ELi8ELi8ELi8EEvPfS0_S0_iiiE2SA;
	add.s32 	%r267, %r266, %r265;
	shl.b32 	%r268, %r623, 12;
	and.b32  	%r269, %r268, 4096;
	add.s32 	%r270, %r267, %r269;
	st.shared.f32 	[%r270+1536], %f133;
$L__BB0_34:
	ld.param.u32 	%r555, [_Z15matrixKernel4thILi128ELi128ELi8ELi8ELi8EEvPfS0_S0_iii_param_5];
	ld.param.u32 	%r547, [_Z15matrixKernel4thILi128ELi128ELi8ELi8ELi8EEvPfS0_S0_iii_param_4];
	ld.param.u64 	%rd36, [_Z15matrixKernel4thILi128ELi128ELi8ELi8ELi8EEvPfS0_S0_iii_param_1];
	mov.u32 	%r271, %tid.y;
	mov.u32 	%r272, %ntid.x;
	mov.u32 	%r273, %tid.x;
	mad.lo.s32 	%r274, %r271, %r272, %r273;
	shl.b32 	%r275, %r274, 2;
	and.b32  	%r276, %r275, 124;
	mov.u32 	%r277, %ntid.y;
	mov.u32 	%r278, %ctaid.y;
	mul.lo.s32 	%r279, %r277, %r278;
	shl.b32 	%r280, %r279, 3;
	add.s32 	%r281, %r276, %r280;
	setp.lt.s32 	%p38, %r281, %r555;
	shl.b32 	%r282, %r274, 4;
	mov.u32 	%r283, _ZZ15matrixKernel4thILi128ELi128ELi8ELi8ELi8EEvPfS0_S0_iiiE2SB;
	add.s32 	%r284, %r283, %r282;
	shl.b32 	%r285, %r623, 12;
	and.b32  	%r286, %r285, 4096;
	add.s32 	%r287, %r284, %r286;
	shl.b32 	%r288, %r623, 3;
	shr.u32 	%r289, %r274, 5;
	add.s32 	%r290, %r288, %r289;
	mad.lo.s32 	%r291, %r290, %r555, %r281;
	cvta.to.global.u64 	%rd23, %rd36;
	mul.wide.s32 	%rd24, %r291, 4;
	add.s64 	%rd25, %rd23, %rd24;
	ld.global.v4.f32 	{%f399, %f400, %f401, %f402}, [%rd25];
	st.shared.v4.f32 	[%r287], {%f399, %f400, %f401, %f402};
	setp.lt.s32 	%p39, %r290, %r547;
	and.pred  	%p40, %p39, %p38;
	@%p40 bra 	$L__BB0_36;
	mov.b32 	%r302, 0;
	st.shared.u32 	[%r287], %r302;
$L__BB0_36:
	ld.param.u32 	%r556, [_Z15matrixKernel4thILi128ELi128ELi8ELi8ELi8EEvPfS0_S0_iii_param_5];
	ld.param.u32 	%r548, [_Z15matrixKernel4thILi128ELi128ELi8ELi8ELi8EEvPfS0_S0_iii_param_4];
	mov.u32 	%r304, %tid.y;
	mov.u32 	%r305, %ntid.x;
	mov.u32 	%r306, %tid.x;
	mad.lo.s32 	%r307, %r304, %r305, %r306;
	shr.u32 	%r308, %r307, 5;
	add.s32 	%r309, %r288, %r308;
	setp.lt.s32 	%p41, %r309, %r548;
	shl.b32 	%r310, %r307, 2;
	and.b32  	%r311, %r310, 124;
	mov.u32 	%r312, %ntid.y;
	mov.u32 	%r313, %ctaid.y;
	mul.lo.s32 	%r314, %r312, %r313;
	shl.b32 	%r315, %r314, 3;
	add.s32 	%r316, %r311, %r315;
	or.b32  	%r317, %r316, 1;
	setp.lt.s32 	%p42, %r317, %r556;
	and.pred  	%p43, %p41, %p42;
	@%p43 bra 	$L__BB0_38;
	shl.b32 	%r322, %r307, 4;
	mov.u32 	%r323, _ZZ15matrixKernel4thILi128ELi128ELi8ELi8ELi8EEvPfS0_S0_iiiE2SB;
	add.s32 	%r324, %r323, %r322;
	shl.b32 	%r325, %r623, 12;
	and.b32  	%r326, %r325, 4096;
	add.s32 	%r327, %r324, %r326;
	mov.b32 	%r328, 0;
	st.shared.u32 	[%r327+4], %r328;
$L__BB0_38:
	ld.param.u32 	%r557, [_Z15matrixKernel4thILi128ELi128ELi8ELi8ELi8EEvPfS0_S0_iii_param_5];
	ld.param.u32 	%r549, [_Z15matrixKernel4thILi128ELi128ELi8ELi8ELi8EEvPfS0_S0_iii_param_4];
	mov.u32 	%r330, %tid.y;
	mov.u32 	%r331, %ntid.x;
	mov.u32 	%r332, %tid.x;
	mad.lo.s32 	%r333, %r330, %r331, %r332;
	shr.u32 	%r334, %r333, 5;
	add.s32 	%r335, %r288, %r334;
	setp.lt.s32 	%p44, %r335, %r549;
	shl.b32 	%r336, %r333, 2;
	and.b32  	%r337, %r336, 124;
	mov.u32 	%r338, %ntid.y;
	mov.u32 	%r339, %ctaid.y;
	mul.lo.s32 	%r340, %r338, %r339;
	shl.b32 	%r341, %r340, 3;
	add.s32 	%r342, %r337, %r341;
	or.b32  	%r343, %r342, 2;
	setp.lt.s32 	%p45, %r343, %r557;
	and.pred  	%p46, %p44, %p45;
	@%p46 bra 	$L__BB0_40;
	shl.b32 	%r348, %r333, 4;
	mov.u32 	%r349, _ZZ15matrixKernel4thILi128ELi128ELi8ELi8ELi8EEvPfS0_S0_iiiE2SB;
	add.s32 	%r350, %r349, %r348;
	shl.b32 	%r351, %r623, 12;
	and.b32  	%r352, %r351, 4096;
	add.s32 	%r353, %r350, %r352;
	mov.b32 	%r354, 0;
	st.shared.u32 	[%r353+8], %r354;
$L__BB0_40:
	ld.param.u32 	%r558, [_Z15matrixKernel4thILi128ELi128ELi8ELi8ELi8EEvPfS0_S0_iii_param_5];
	ld.param.u32 	%r550, [_Z15matrixKernel4thILi128ELi128ELi8ELi8ELi8EEvPfS0_S0_iii_param_4];
	mov.u32 	%r356, %tid.y;
	mov.u32 	%r357, %ntid.x;
	mov.u32 	%r358, %tid.x;
	mad.lo.s32 	%r359, %r356, %r357, %r358;
	shr.u32 	%r360, %r359, 5;
	add.s32 	%r361, %r288, %r360;
	setp.lt.s32 	%p47, %r361, %r550;
	shl.b32 	%r362, %r359, 2;
	and.b32  	%r363, %r362, 124;
	mov.u32 	%r364, %ntid.y;
	mov.u32 	%r365, %ctaid.y;
	mul.lo.s32 	%r366, %r364, %r365;
	shl.b32 	%r367, %r366, 3;
	add.s32 	%r368, %r363, %r367;
	or.b32  	%r369, %r368, 3;
	setp.lt.s32 	%p48, %r369, %r558;
	and.pred  	%p49, %p47, %p48;
	@%p49 bra 	$L__BB0_42;
	shl.b32 	%r374, %r359, 4;
	mov.u32 	%r375, _ZZ15matrixKernel4thILi128ELi128ELi8ELi8ELi8EEvPfS0_S0_iiiE2SB;
	add.s32 	%r376, %r375, %r374;
	shl.b32 	%r377, %r623, 12;
	and.b32  	%r378, %r377, 4096;
	add.s32 	%r379, %r376, %r378;
	mov.b32 	%r380, 0;
	st.shared.u32 	[%r379+12], %r380;
$L__BB0_42:
	shl.b32 	%r382, %r623, 12;
	not.b32 	%r383, %r382;
	and.b32  	%r384, %r383, 4096;
	shl.b32 	%r386, %r356, 5;
	mov.u32 	%r387, _ZZ15matrixKernel4thILi128ELi128ELi8ELi8ELi8EEvPfS0_S0_iiiE2SB;
	add.s32 	%r388, %r386, %r387;
	add.s32 	%r389, %r388, %r384;
	add.s32 	%r624, %r389, 16;
	mov.b32 	%r625, 16;
$L__BB0_43:
	mov.u32 	%r390, %tid.x;
	shl.b32 	%r391, %r390, 5;
	mov.u32 	%r392, _ZZ15matrixKernel4thILi128ELi128ELi8ELi8ELi8EEvPfS0_S0_iiiE2SA;
	add.s32 	%r393, %r392, %r391;
	shl.b32 	%r394, %r623, 12;
	not.b32 	%r395, %r394;
	and.b32  	%r396, %r395, 4096;
	add.s32 	%r397, %r393, %r396;
	add.s32 	%r398, %r397, %r625;
	ld.shared.v4.f32 	{%f403, %f404, %f405, %f406}, [%r398+-16];
	ld.shared.v4.f32 	{%f407, %f408, %f409, %f410}, [%r398];
	ld.shared.v4.f32 	{%f411, %f412, %f413, %f414}, [%r624+-16];
	ld.shared.v4.f32 	{%f415, %f416, %f417, %f418}, [%r624];
	fma.rn.f32 	%f626, %f403, %f411, %f626;
	fma.rn.f32 	%f625, %f403, %f412, %f625;
	fma.rn.f32 	%f624, %f403, %f413, %f624;
	fma.rn.f32 	%f623, %f403, %f414, %f623;
	fma.rn.f32 	%f622, %f403, %f415, %f622;
	fma.rn.f32 	%f621, %f403, %f416, %f621;
	fma.rn.f32 	%f620, %f403, %f417, %f620;
	fma.rn.f32 	%f619, %f403, %f418, %f619;
	fma.rn.f32 	%f618, %f404, %f411, %f618;
	fma.rn.f32 	%f617, %f404, %f412, %f617;
	fma.rn.f32 	%f616, %f404, %f413, %f616;
	fma.rn.f32 	%f615, %f404, %f414, %f615;
	fma.rn.f32 	%f614, %f404, %f415, %f614;
	fma.rn.f32 	%f613, %f404, %f416, %f613;
	fma.rn.f32 	%f612, %f404, %f417, %f612;
	fma.rn.f32 	%f611, %f404, %f418, %f611;
	fma.rn.f32 	%f610, %f405, %f411, %f610;
	fma.rn.f32 	%f609, %f405, %f412, %f609;
	fma.rn.f32 	%f608, %f405, %f413, %f608;
	fma.rn.f32 	%f607, %f405, %f414, %f607;
	fma.rn.f32 	%f606, %f405, %f415, %f606;
	fma.rn.f32 	%f605, %f405, %f416, %f605;
	fma.rn.f32 	%f604, %f405, %f417, %f604;
	fma.rn.f32 	%f603, %f405, %f418, %f603;
	fma.rn.f32 	%f602, %f406, %f411, %f602;
	fma.rn.f32 	%f601, %f406, %f412, %f601;
	fma.rn.f32 	%f600, %f406, %f413, %f600;
	fma.rn.f32 	%f599, %f406, %f414, %f599;
	fma.rn.f32 	%f598, %f406, %f415, %f598;
	fma.rn.f32 	%f597, %f406, %f416, %f597;
	fma.rn.f32 	%f596, %f406, %f417, %f596;
	fma.rn.f32 	%f595, %f406, %f418, %f595;
	fma.rn.f32 	%f594, %f407, %f411, %f594;
	fma.rn.f32 	%f593, %f407, %f412, %f593;
	fma.rn.f32 	%f592, %f407, %f413, %f592;
	fma.rn.f32 	%f591, %f407, %f414, %f591;
	fma.rn.f32 	%f590, %f407, %f415, %f590;
	fma.rn.f32 	%f589, %f407, %f416, %f589;
	fma.rn.f32 	%f588, %f407, %f417, %f588;
	fma.rn.f32 	%f587, %f407, %f418, %f587;
	fma.rn.f32 	%f586, %f408, %f411, %f586;
	fma.rn.f32 	%f585, %f408, %f412, %f585;
	fma.rn.f32 	%f584, %f408, %f413, %f584;
	fma.rn.f32 	%f583, %f408, %f414, %f583;
	fma.rn.f32 	%f582, %f408, %f415, %f582;
	fma.rn.f32 	%f581, %f408, %f416, %f581;
	fma.rn.f32 	%f580, %f408, %f417, %f580;
	fma.rn.f32 	%f579, %f408, %f418, %f579;
	fma.rn.f32 	%f578, %f409, %f411, %f578;
	fma.rn.f32 	%f577, %f409, %f412, %f577;
	fma.rn.f32 	%f576, %f409, %f413, %f576;
	fma.rn.f32 	%f575, %f409, %f414, %f575;
	fma.rn.f32 	%f574, %f409, %f415, %f574;
	fma.rn.f32 	%f573, %f409, %f416, %f573;
	fma.rn.f32 	%f572, %f409, %f417, %f572;
	fma.rn.f32 	%f571, %f409, %f418, %f571;
	fma.rn.f32 	%f570, %f410, %f411, %f570;
	fma.rn.f32 	%f569, %f410, %f412, %f569;
	fma.rn.f32 	%f568, %f410, %f413, %f568;
	fma.rn.f32 	%f567, %f410, %f414, %f567;
	fma.rn.f32 	%f566, %f410, %f415, %f566;
	fma.rn.f32 	%f565, %f410, %f416, %f565;
	fma.rn.f32 	%f564, %f410, %f417, %f564;
	fma.rn.f32 	%f563, %f410, %f418, %f563;
	add.s32 	%r625, %r625, 512;
	add.s32 	%r624, %r624, 512;
	setp.ne.s32 	%p50, %r625, 4112;
	@%p50 bra 	$L__BB0_43;
	bar.sync 	0;
	add.s32 	%r623, %r623, 1;
	setp.eq.s32 	%p51, %r623, %r10;
	@%p51 bra 	$L__BB0_45;
	bra.uni 	$L__BB0_22;
$L__BB0_45:
	add.s32 	%r400, %r2, -1;
	shr.u32 	%r401, %r400, 31;
	add.s32 	%r402, %r400, %r401;
	and.b32  	%r403, %r402, -2;
	sub.s32 	%r404, %r400, %r403;
	shl.b32 	%r405, %r404, 12;
	mov.u32 	%r406, %tid.x;
	shl.b32 	%r407, %r406, 5;
	add.s32 	%r408, %r405, %r407;
	mov.u32 	%r409, _ZZ15matrixKernel4thILi128ELi128ELi8ELi8ELi8EEvPfS0_S0_iiiE2SA;
	add.s32 	%r11, %r409, %r408;
	mov.u32 	%r410, %tid.y;
	shl.b32 	%r411, %r410, 5;
	add.s32 	%r412, %r405, %r411;
	mov.u32 	%r413, _ZZ15matrixKernel4thILi128ELi128ELi8ELi8ELi8EEvPfS0_S0_iiiE2SB;
	add.s32 	%r414, %r412, %r413;
	add.s32 	%r626, %r414, 16;
	mov.b32 	%r627, 16;
$L__BB0_46:
	add.s32 	%r415, %r11, %r627;
	ld.shared.v4.f32 	{%f419, %f420, %f421, %f422}, [%r415+-16];
	ld.shared.v4.f32 	{%f423, %f424, %f425, %f426}, [%r415];
	ld.shared.v4.f32 	{%f427, %f428, %f429, %f430}, [%r626+-16];
	ld.shared.v4.f32 	{%f431, %f432, %f433, %f434}, [%r626];
	fma.rn.f32 	%f626, %f419, %f427, %f626;
	fma.rn.f32 	%f625, %f419, %f428, %f625;
	fma.rn.f32 	%f624, %f419, %f429, %f624;
	fma.rn.f32 	%f623, %f419, %f430, %f623;
	fma.rn.f32 	%f622, %f419, %f431, %f622;
	fma.rn.f32 	%f621, %f419, %f432, %f621;
	fma.rn.f32 	%f620, %f419, %f433, %f620;
	fma.rn.f32 	%f619, %f419, %f434, %f619;
	fma.rn.f32 	%f618, %f420, %f427, %f618;
	fma.rn.f32 	%f617, %f420, %f428, %f617;
	fma.rn.f32 	%f616, %f420, %f429, %f616;
	fma.rn.f32 	%f615, %f420, %f430, %f615;
	fma.rn.f32 	%f614, %f420, %f431, %f614;
	fma.rn.f32 	%f613, %f420, %f432, %f613;
	fma.rn.f32 	%f612, %f420, %f433, %f612;
	fma.rn.f32 	%f611, %f420, %f434, %f611;
	fma.rn.f32 	%f610, %f421, %f427, %f610;
	fma.rn.f32 	%f609, %f421, %f428, %f609;
	fma.rn.f32 	%f608, %f421, %f429, %f608;
	fma.rn.f32 	%f607, %f421, %f430, %f607;
	fma.rn.f32 	%f606, %f421, %f431, %f606;
	fma.rn.f32 	%f605, %f421, %f432, %f605;
	fma.rn.f32 	%f604, %f421, %f433, %f604;
	fma.rn.f32 	%f603, %f421, %f434, %f603;
	fma.rn.f32 	%f602, %f422, %f427, %f602;
	fma.rn.f32 	%f601, %f422, %f428, %f601;
	fma.rn.f32 	%f600, %f422, %f429, %f600;
	fma.rn.f32 	%f599, %f422, %f430, %f599;
	fma.rn.f32 	%f598, %f422, %f431, %f598;
	fma.rn.f32 	%f597, %f422, %f432, %f597;
	fma.rn.f32 	%f596, %f422, %f433, %f596;
	fma.rn.f32 	%f595, %f422, %f434, %f595;
	fma.rn.f32 	%f594, %f423, %f427, %f594;
	fma.rn.f32 	%f593, %f423, %f428, %f593;
	fma.rn.f32 	%f592, %f423, %f429, %f592;
	fma.rn.f32 	%f591, %f423, %f430, %f591;
	fma.rn.f32 	%f590, %f423, %f431, %f590;
	fma.rn.f32 	%f589, %f423, %f432, %f589;
	fma.rn.f32 	%f588, %f423, %f433, %f588;
	fma.rn.f32 	%f587, %f423, %f434, %f587;
	fma.rn.f32 	%f586, %f424, %f427, %f586;
	fma.rn.f32 	%f585, %f424, %f428, %f585;
	fma.rn.f32 	%f584, %f424, %f429, %f584;
	fma.rn.f32 	%f583, %f424, %f430, %f583;
	fma.rn.f32 	%f582, %f424, %f431, %f582;
	fma.rn.f32 	%f581, %f424, %f432, %f581;
	fma.rn.f32 	%f580, %f424, %f433, %f580;
	fma.rn.f32 	%f579, %f424, %f434, %f579;
	fma.rn.f32 	%f578, %f425, %f427, %f578;
	fma.rn.f32 	%f577, %f425, %f428, %f577;
	fma.rn.f32 	%f576, %f425, %f429, %f576;
	fma.rn.f32 	%f575, %f425, %f430, %f575;
	fma.rn.f32 	%f574, %f425, %f431, %f574;
	fma.rn.f32 	%f573, %f425, %f432, %f573;
	fma.rn.f32 	%f572, %f425, %f433, %f572;
	fma.rn.f32 	%f571, %f425, %f434, %f571;
	fma.rn.f32 	%f570, %f426, %f427, %f570;
	fma.rn.f32 	%f569, %f426, %f428, %f569;
	fma.rn.f32 	%f568, %f426, %f429, %f568;
	fma.rn.f32 	%f567, %f426, %f430, %f567;
	fma.rn.f32 	%f566, %f426, %f431, %f566;
	fma.rn.f32 	%f565, %f426, %f432, %f565;
	fma.rn.f32 	%f564, %f426, %f433, %f564;
	fma.rn.f32 	%f563, %f426, %f434, %f563;
	add.s32 	%r627, %r627, 512;
	add.s32 	%r626, %r626, 512;
	setp.ne.s32 	%p52, %r627, 4112;
	@%p52 bra 	$L__BB0_46;
	ld.param.u32 	%r559, [_Z15matrixKernel4thILi128ELi128ELi8ELi8ELi8EEvPfS0_S0_iii_param_5];
	ld.param.u32 	%r471, [_Z15matrixKernel4thILi128ELi128ELi8ELi8ELi8EEvPfS0_S0_iii_param_3];
	ld.param.u64 	%rd37, [_Z15matrixKernel4thILi128ELi128ELi8ELi8ELi8EEvPfS0_S0_iii_param_2];
	mov.u32 	%r416, %tid.x;
	shl.b32 	%r417, %r416, 3;
	mov.u32 	%r418, %ntid.x;
	mov.u32 	%r419, %ctaid.x;
	mul.lo.s32 	%r420, %r418, %r419;
	shl.b32 	%r24, %r420, 3;
	add.s32 	%r421, %r24, %r417;
	mov.u32 	%r422, %tid.y;
	shl.b32 	%r423, %r422, 3;
	mov.u32 	%r424, %ntid.y;
	mov.u32 	%r425, %ctaid.y;
	mul.lo.s32 	%r426, %r424, %r425;
	shl.b32 	%r25, %r426, 3;
	add.s32 	%r428, %r25, %r423;
	setp.ge.s32 	%p53, %r24, %r471;
	mad.lo.s32 	%r26, %r421, %r559, %r428;
	setp.ge.s32 	%p54, %r25, %r559;
	cvta.to.global.u64 	%rd26, %rd37;
	mul.wide.s32 	%rd27, %r26, 4;
	add.s64 	%rd3, %rd26, %rd27;
	or.pred  	%p55, %p53, %p54;
	@%p55 bra 	$L__BB0_49;
	st.global.f32 	[%rd3], %f626;
$L__BB0_49:
	ld.param.u32 	%r560, [_Z15matrixKernel4thILi128ELi128ELi8ELi8ELi8EEvPfS0_S0_iii_param_5];
	ld.param.u32 	%r472, [_Z15matrixKernel4thILi128ELi128ELi8ELi8ELi8EEvPfS0_S0_iii_param_3];
	setp.ge.s32 	%p56, %r24, %r472;
	add.s32 	%r27, %r25, 1;
	setp.ge.s32 	%p57, %r27, %r560;
	or.pred  	%p58, %p56, %p57;
	@%p58 bra 	$L__BB0_51;
	st.global.f32 	[%rd3+4], %f625;
$L__BB0_51:
	ld.param.u32 	%r561, [_Z15matrixKernel4thILi128ELi128ELi8ELi8ELi8EEvPfS0_S0_iii_param_5];
	ld.param.u32 	%r473, [_Z15matrixKernel4thILi128ELi128ELi8ELi8ELi8EEvPfS0_S0_iii_param_3];
	setp.ge.s32 	%p59, %r24, %r473;
	or.b32  	%r28, %r25, 2;
	setp.ge.s32 	%p60, %r28, %r561;
	or.pred  	%p61, %p59, %p60;
	@%p61 bra 	$L__BB0_53;
	st.global.f32 	[%rd3+8], %f624;
$L__BB0_53:
	ld.param.u32 	%r562, [_Z15matrixKernel4thILi128ELi128ELi8ELi8ELi8EEvPfS0_S0_iii_param_5];
	ld.param.u32 	%r474, [_Z15matrixKernel4thILi128ELi128ELi8ELi8ELi8EEvPfS0_S0_iii_param_3];
	setp.ge.s32 	%p62, %r24, %r474;
	or.b32  	%r29, %r25, 3;
	setp.ge.s32 	%p63, %r29, %r562;
	or.pred  	%p64, %p62, %p63;
	@%p64 bra 	$L__BB0_55;
	st.global.f32 	[%rd3+12], %f623;
$L__BB0_55:
	ld.param.u32 	%r563, [_Z15matrixKernel4thILi128ELi128ELi8ELi8ELi8EEvPfS0_S0_iii_param_5];
	ld.param.u32 	%r475, [_Z15matrixKernel4thILi128ELi128ELi8ELi8ELi8EEvPfS0_S0_iii_param_3];
	setp.ge.s32 	%p65, %r24, %r475;
	or.b32  	%r30, %r25, 4;
	setp.ge.s32 	%p66, %r30, %r563;
	or.pred  	%p67, %p65, %p66;
	@%p67 bra 	$L__BB0_57;
	st.global.f32 	[%rd3+16], %f622;
$L__BB0_57:
	ld.param.u32 	%r564, [_Z15matrixKernel4thILi128ELi128ELi8ELi8ELi8EEvPfS0_S0_iii_param_5];
	ld.param.u32 	%r476, [_Z15matrixKernel4thILi128ELi128ELi8ELi8ELi8EEvPfS0_S0_iii_param_3];
	setp.ge.s32 	%p68, %r24, %r476;
	or.b32  	%r31, %r25, 5;
	setp.ge.s32 	%p69, %r31, %r564;
	or.pred  	%p70, %p68, %p69;
	@%p70 bra 	$L__BB0_59;
	st.global.f32 	[%rd3+20], %f621;
$L__BB0_59:
	ld.param.u32 	%r565, [_Z15matrixKernel4thILi128ELi128ELi8ELi8ELi8EEvPfS0_S0_iii_param_5];
	ld.param.u32 	%r477, [_Z15matrixKernel4thILi128ELi128ELi8ELi8ELi8EEvPfS0_S0_iii_param_3];
	setp.ge.s32 	%p71, %r24, %r477;
	or.b32  	%r32, %r25, 6;
	setp.ge.s32 	%p72, %r32, %r565;
	or.pred  	%p73, %p71, %p72;
	@%p73 bra 	$L__BB0_61;
	st.global.f32 	[%rd3+24], %f620;
$L__BB0_61:
	ld.param.u32 	%r566, [_Z15matrixKernel4thILi128ELi128ELi8ELi8ELi8EEvPfS0_S0_iii_param_5];
	ld.param.u32 	%r478, [_Z15matrixKernel4thILi128ELi128ELi8ELi8ELi8EEvPfS0_S0_iii_param_3];
	setp.ge.s32 	%p74, %r24, %r478;
	or.b32  	%r33, %r25, 7;
	setp.ge.s32 	%p75, %r33, %r566;
	or.pred  	%p76, %p74, %p75;
	@%p76 bra 	$L__BB0_63;
	st.global.f32 	[%rd3+28], %f619;
$L__BB0_63:
	ld.param.u32 	%r567, [_Z15matrixKernel4thILi128ELi128ELi8ELi8ELi8EEvPfS0_S0_iii_param_5];
	ld.param.u32 	%r479, [_Z15matrixKernel4thILi128ELi128ELi8ELi8ELi8EEvPfS0_S0_iii_param_3];
	ld.param.u64 	%rd38, [_Z15matrixKernel4thILi128ELi128ELi8ELi8ELi8EEvPfS0_S0_iii_param_2];
	setp.ge.s32 	%p77, %r25, %r567;
	add.s32 	%r35, %r24, 1;
	setp.ge.s32 	%p78, %r35, %r479;
	add.s32 	%r36, %r26, %r567;
	cvta.to.global.u64 	%rd28, %rd38;
	mul.wide.s32 	%rd29, %r36, 4;
	add.s64 	%rd4, %rd28, %rd29;
	or.pred  	%p79, %p78, %p77;
	@%p79 bra 	$L__BB0_65;
	st.global.f32 	[%rd4], %f618;
$L__BB0_65:
	ld.param.u32 	%r568, [_Z15matrixKernel4thILi128ELi128ELi8ELi8ELi8EEvPfS0_S0_iii_param_5];
	ld.param.u32 	%r480, [_Z15matrixKernel4thILi128ELi128ELi8ELi8ELi8EEvPfS0_S0_iii_param_3];
	setp.ge.s32 	%p80, %r35, %r480;
	setp.ge.s32 	%p81, %r27, %r568;
	or.pred  	%p82, %p80, %p81;
	@%p82 bra 	$L__BB0_67;
	st.global.f32 	[%rd4+4], %f617;
$L__BB0_67:
	ld.param.u32 	%r569, [_Z15matrixKernel4thILi128ELi128ELi8ELi8ELi8EEvPfS0_S0_iii_param_5];
	ld.param.u32 	%r481, [_Z15matrixKernel4thILi128ELi128ELi8ELi8ELi8EEvPfS0_S0_iii_param_3];
	setp.ge.s32 	%p83, %r35, %r481;
	setp.ge.s32 	%p84, %r28, %r569;
	or.pred  	%p85, %p83, %p84;
	@%p85 bra 	$L__BB0_69;
	st.global.f32 	[%rd4+8], %f616;
$L__BB0_69:
	ld.param.u32 	%r570, [_Z15matrixKernel4thILi128ELi128ELi8ELi8ELi8EEvPfS0_S0_iii_param_5];
	ld.param.u32 	%r482, [_Z15matrixKernel4thILi128ELi128ELi8ELi8ELi8EEvPfS0_S0_iii_param_3];
	setp.ge.s32 	%p86, %r35, %r482;
	setp.ge.s32 	%p87, %r29, %r570;
	or.pred  	%p88, %p86, %p87;
	@%p88 bra 	$L__BB0_71;
	st.global.f32 	[%rd4+12], %f615;
$L__BB0_71:
	ld.param.u32 	%r571, [_Z15matrixKernel4thILi128ELi128ELi8ELi8ELi8EEvPfS0_S0_iii_param_5];
	ld.param.u32 	%r483, [_Z15matrixKernel4thILi128ELi128ELi8ELi8ELi8EEvPfS0_S0_iii_param_3];
	setp.ge.s32 	%p89, %r35, %r483;
	setp.ge.s32 	%p90, %r30, %r571;
	or.pred  	%p91, %p89, %p90;
	@%p91 bra 	$L__BB0_73;
	st.global.f32 	[%rd4+16], %f614;
$L__BB0_73:
	ld.param.u32 	%r572, [_Z15matrixKernel4thILi128ELi128ELi8ELi8ELi8EEvPfS0_S0_iii_param_5];
	ld.param.u32 	%r484, [_Z15matrixKernel4thILi128ELi128ELi8ELi8ELi8EEvPfS0_S0_iii_param_3];
	setp.ge.s32 	%p92, %r35, %r484;
	setp.ge.s32 	%p93, %r31, %r572;
	or.pred  	%p94, %p92, %p93;
	@%p94 bra 	$L__BB0_75;
	st.global.f32 	[%rd4+20], %f613;
$L__BB0_75:
	ld.param.u32 	%r573, [_Z15matrixKernel4thILi128ELi128ELi8ELi8ELi8EEvPfS0_S0_iii_param_5];
	ld.param.u32 	%r485, [_Z15matrixKernel4thILi128ELi128ELi8ELi8ELi8EEvPfS0_S0_iii_param_3];
	setp.ge.s32 	%p95, %r35, %r485;
	setp.ge.s32 	%p96, %r32, %r573;
	or.pred  	%p97, %p95, %p96;
	@%p97 bra 	$L__BB0_77;
	st.global.f32 	[%rd4+24], %f612;
$L__BB0_77:
	ld.param.u32 	%r574, [_Z15matrixKernel4thILi128ELi128ELi8ELi8ELi8EEvPfS0_S0_iii_param_5];
	ld.param.u32 	%r486, [_Z15matrixKernel4thILi128ELi128ELi8ELi8ELi8EEvPfS0_S0_iii_param_3];
	setp.ge.s32 	%p98, %r35, %r486;
	setp.ge.s32 	%p99, %r33, %r574;
	or.pred  	%p100, %p98, %p99;
	@%p100 bra 	$L__BB0_79;
	st.global.f32 	[%rd4+28], %f611;
$L__BB0_79:
	ld.param.u32 	%r575, [_Z15matrixKernel4thILi128ELi128ELi8ELi8ELi8EEvPfS0_S0_iii_param_5];
	ld.param.u32 	%r487, [_Z15matrixKernel4thILi128ELi128ELi8ELi8ELi8EEvPfS0_S0_iii_param_3];
	ld.param.u64 	%rd39, [_Z15matrixKernel4thILi128ELi128ELi8ELi8ELi8EEvPfS0_S0_iii_param_2];
	setp.ge.s32 	%p101, %r25, %r575;
	add.s32 	%r37, %r24, 2;
	setp.ge.s32 	%p102, %r37, %r487;
	add.s32 	%r38, %r36, %r575;
	cvta.to.global.u64 	%rd5, %rd39;
	mul.wide.s32 	%rd30, %r38, 4;
	add.s64 	%rd6, %rd5, %rd30;
	or.pred  	%p103, %p102, %p101;
	@%p103 bra 	$L__BB0_81;
	st.global.f32 	[%rd6], %f610;
$L__BB0_81:
	ld.param.u32 	%r576, [_Z15matrixKernel4thILi128ELi128ELi8ELi8ELi8EEvPfS0_S0_iii_param_5];
	ld.param.u32 	%r488, [_Z15matrixKernel4thILi128ELi128ELi8ELi8ELi8EEvPfS0_S0_iii_param_3];
	setp.ge.s32 	%p104, %r37, %r488;
	setp.ge.s32 	%p105, %r27, %r576;
	or.pred  	%p106, %p104, %p105;
	@%p106 bra 	$L__BB0_83;
	st.global.f32 	[%rd6+4], %f609;
$L__BB0_83:
	ld.param.u32 	%r577, [_Z15matrixKernel4thILi128ELi128ELi8ELi8ELi8EEvPfS0_S0_iii_param_5];
	ld.param.u32 	%r489, [_Z15matrixKernel4thILi128ELi128ELi8ELi8ELi8EEvPfS0_S0_iii_param_3];
	setp.ge.s32 	%p107, %r37, %r489;
	setp.ge.s32 	%p108, %r28, %r577;
	or.pred  	%p109, %p107, %p108;
	@%p109 bra 	$L__BB0_85;
	st.global.f32 	[%rd6+8], %f608;
$L__BB0_85:
	ld.param.u32 	%r578, [_Z15matrixKernel4thILi128ELi128ELi8ELi8ELi8EEvPfS0_S0_iii_param_5];
	ld.param.u32 	%r490, [_Z15matrixKernel4thILi128ELi128ELi8ELi8ELi8EEvPfS0_S0_iii_param_3];
	setp.ge.s32 	%p110, %r37, %r490;
	setp.ge.s32 	%p111, %r29, %r578;
	or.pred  	%p112, %p110, %p111;
	@%p112 bra 	$L__BB0_87;
	st.global.f32 	[%rd6+12], %f607;
$L__BB0_87:
	ld.param.u32 	%r579, [_Z15matrixKernel4thILi128ELi128ELi8ELi8ELi8EEvPfS0_S0_iii_param_5];
	ld.param.u32 	%r491, [_Z15matrixKernel4thILi128ELi128ELi8ELi8ELi8EEvPfS0_S0_iii_param_3];
	setp.ge.s32 	%p113, %r37, %r491;
	setp.ge.s32 	%p114, %r30, %r579;
	or.pred  	%p115, %p113, %p114;
	@%p115 bra 	$L__BB0_89;
	st.global.f32 	[%rd6+16], %f606;
$L__BB0_89:
	ld.param.u32 	%r580, [_Z15matrixKernel4thILi128ELi128ELi8ELi8ELi8EEvPfS0_S0_iii_param_5];
	ld.param.u32 	%r492, [_Z15matrixKernel4thILi128ELi128ELi8ELi8ELi8EEvPfS0_S0_iii_param_3];
	setp.ge.s32 	%p116, %r37, %r492;
	setp.ge.s32 	%p117, %r31, %r580;
	or.pred  	%p118, %p116, %p117;
	@%p118 bra 	$L__BB0_91;
	st.global.f32 	[%rd6+20], %f605;
$L__BB0_91:
	ld.param.u32 	%r581, [_Z15matrixKernel4thILi128ELi128ELi8ELi8ELi8EEvPfS0_S0_iii_param_5];
	ld.param.u32 	%r493, [_Z15matrixKernel4thILi128ELi128ELi8ELi8ELi8EEvPfS0_S0_iii_param_3];
	setp.ge.s32 	%p119, %r37, %r493;
	setp.ge.s32 	%p120, %r32, %r581;
	or.pred  	%p121, %p119, %p120;
	@%p121 bra 	$L__BB0_93;
	st.global.f32 	[%rd6+24], %f604;
$L__BB0_93:
	ld.param.u32 	%r582, [_Z15matrixKernel4thILi128ELi128ELi8ELi8ELi8EEvPfS0_S0_iii_param_5];
	ld.param.u32 	%r494, [_Z15matrixKernel4thILi128ELi128ELi8ELi8ELi8EEvPfS0_S0_iii_param_3];
	setp.ge.s32 	%p122, %r37, %r494;
	setp.ge.s32 	%p123, %r33, %r582;
	or.pred  	%p124, %p122, %p123;
	@%p124 bra 	$L__BB0_95;
	st.global.f32 	[%rd6+28], %f603;
$L__BB0_95:
	ld.param.u32 	%r583, [_Z15matrixKernel4thILi128ELi128ELi8ELi8ELi8EEvPfS0_S0_iii_param_5];
	ld.param.u32 	%r495, [_Z15matrixKernel4thILi128ELi128ELi8ELi8ELi8EEvPfS0_S0_iii_param_3];
	setp.ge.s32 	%p125, %r25, %r583;
	add.s32 	%r39, %r24, 3;
	setp.ge.s32 	%p126, %r39, %r495;
	add.s32 	%r40, %r38, %r583;
	mul.wide.s32 	%rd31, %r40, 4;
	add.s64 	%rd7, %rd5, %rd31;
	or.pred  	%p127, %p126, %p125;
	@%p127 bra 	$L__BB0_97;
	st.global.f32 	[%rd7], %f602;
$L__BB0_97:
	ld.param.u32 	%r584, [_Z15matrixKernel4thILi128ELi128ELi8ELi8ELi8EEvPfS0_S0_iii_param_5];
	ld.param.u32 	%r496, [_Z15matrixKernel4thILi128ELi128ELi8ELi8ELi8EEvPfS0_S0_iii_param_3];
	setp.ge.s32 	%p128, %r39, %r496;
	setp.ge.s32 	%p129, %r27, %r584;
	or.pred  	%p130, %p128, %p129;
	@%p130 bra 	$L__BB0_99;
	st.global.f32 	[%rd7+4], %f601;
$L__BB0_99:
	ld.param.u32 	%r585, [_Z15matrixKernel4thILi128ELi128ELi8ELi8ELi8EEvPfS0_S0_iii_param_5];
	ld.param.u32 	%r497, [_Z15matrixKernel4thILi128ELi128ELi8ELi8ELi8EEvPfS0_S0_iii_param_3];
	setp.ge.s32 	%p131, %r39, %r497;
	setp.ge.s32 	%p132, %r28, %r585;
	or.pred  	%p133, %p131, %p132;
	@%p133 bra 	$L__BB0_101;
	st.global.f32 	[%rd7+8], %f600;
$L__BB0_101:
	ld.param.u32 	%r586, [_Z15matrixKernel4thILi128ELi128ELi8ELi8ELi8EEvPfS0_S0_iii_param_5];
	ld.param.u32 	%r498, [_Z15matrixKernel4thILi128ELi128ELi8ELi8ELi8EEvPfS0_S0_iii_param_3];
	setp.ge.s32 	%p134, %r39, %r498;
	setp.ge.s32 	%p135, %r29, %r586;
	or.pred  	%p136, %p134, %p135;
	@%p136 bra 	$L__BB0_103;
	st.global.f32 	[%rd7+12], %f599;
$L__BB0_103:
	ld.param.u32 	%r587, [_Z15matrixKernel4thILi128ELi128ELi8ELi8ELi8EEvPfS0_S0_iii_param_5];
	ld.param.u32 	%r499, [_Z15matrixKernel4thILi128ELi128ELi8ELi8ELi8EEvPfS0_S0_iii_param_3];
	setp.ge.s32 	%p137, %r39, %r499;
	setp.ge.s32 	%p138, %r30, %r587;
	or.pred  	%p139, %p137, %p138;
	@%p139 bra 	$L__BB0_105;
	st.global.f32 	[%rd7+16], %f598;
$L__BB0_105:
	ld.param.u32 	%r588, [_Z15matrixKernel4thILi128ELi128ELi8ELi8ELi8EEvPfS0_S0_iii_param_5];
	ld.param.u32 	%r500, [_Z15matrixKernel4thILi128ELi128ELi8ELi8ELi8EEvPfS0_S0_iii_param_3];
	setp.ge.s32 	%p140, %r39, %r500;
	setp.ge.s32 	%p141, %r31, %r588;
	or.pred  	%p142, %p140, %p141;
	@%p142 bra 	$L__BB0_107;
	st.global.f32 	[%rd7+20], %f597;
$L__BB0_107:
	ld.param.u32 	%r589, [_Z15matrixKernel4thILi128ELi128ELi8ELi8ELi8EEvPfS0_S0_iii_param_5];
	ld.param.u32 	%r501, [_Z15matrixKernel4thILi128ELi128ELi8ELi8ELi8EEvPfS0_S0_iii_param_3];
	setp.ge.s32 	%p143, %r39, %r501;
	setp.ge.s32 	%p144, %r32, %r589;
	or.pred  	%p145, %p143, %p144;
	@%p145 bra 	$L__BB0_109;
	st.global.f32 	[%rd7+24], %f596;
$L__BB0_109:
	ld.param.u32 	%r590, [_Z15matrixKernel4thILi128ELi128ELi8ELi8ELi8EEvPfS0_S0_iii_param_5];
	ld.param.u32 	%r502, [_Z15matrixKernel4thILi128ELi128ELi8ELi8ELi8EEvPfS0_S0_iii_param_3];
	setp.ge.s32 	%p146, %r39, %r502;
	setp.ge.s32 	%p147, %r33, %r590;
	or.pred  	%p148, %p146, %p147;
	@%p148 bra 	$L__BB0_111;
	st.global.f32 	[%rd7+28], %f595;
$L__BB0_111:
	ld.param.u32 	%r591, [_Z15matrixKernel4thILi128ELi128ELi8ELi8ELi8EEvPfS0_S0_iii_param_5];
	ld.param.u32 	%r503, [_Z15matrixKernel4thILi128ELi128ELi8ELi8ELi8EEvPfS0_S0_iii_param_3];
	setp.ge.s32 	%p149, %r25, %r591;
	add.s32 	%r41, %r24, 4;
	setp.ge.s32 	%p150, %r41, %r503;
	add.s32 	%r42, %r40, %r591;
	mul.wide.s32 	%rd32, %r42, 4;
	add.s64 	%rd8, %rd5, %rd32;
	or.pred  	%p151, %p150, %p149;
	@%p151 bra 	$L__BB0_113;
	st.global.f32 	[%rd8], %f594;
$L__BB0_113:
	ld.param.u32 	%r592, [_Z15matrixKernel4thILi128ELi128ELi8ELi8ELi8EEvPfS0_S0_iii_param_5];
	ld.param.u32 	%r504, [_Z15matrixKernel4thILi128ELi128ELi8ELi8ELi8EEvPfS0_S0_iii_param_3];
	setp.ge.s32 	%p152, %r41, %r504;
	setp.ge.s32 	%p153, %r27, %r592;
	or.pred  	%p154, %p152, %p153;
	@%p154 bra 	$L__BB0_115;
	st.global.f32 	[%rd8+4], %f593;
$L__BB0_115:
	ld.param.u32 	%r593, [_Z15matrixKernel4thILi128ELi128ELi8ELi8ELi8EEvPfS0_S0_iii_param_5];
	ld.param.u32 	%r505, [_Z15matrixKernel4thILi128ELi128ELi8ELi8ELi8EEvPfS0_S0_iii_param_3];
	setp.ge.s32 	%p155, %r41, %r505;
	setp.ge.s32 	%p156, %r28, %r593;
	or.pred  	%p157, %p155, %p156;
	@%p157 bra 	$L__BB0_117;
	st.global.f32 	[%rd8+8], %f592;
$L__BB0_117:
	ld.param.u32 	%r594, [_Z15matrixKernel4thILi128ELi128ELi8ELi8ELi8EEvPfS0_S0_iii_param_5];
	ld.param.u32 	%r506, [_Z15matrixKernel4thILi128ELi128ELi8ELi8ELi8EEvPfS0_S0_iii_param_3];
	setp.ge.s32 	%p158, %r41, %r506;
	setp.ge.s32 	%p159, %r29, %r594;
	or.pred  	%p160, %p158, %p159;
	@%p160 bra 	$L__BB0_119;
	st.global.f32 	[%rd8+12], %f591;
$L__BB0_119:
	ld.param.u32 	%r595, [_Z15matrixKernel4thILi128ELi128ELi8ELi8ELi8EEvPfS0_S0_iii_param_5];
	ld.param.u32 	%r507, [_Z15matrixKernel4thILi128ELi128ELi8ELi8ELi8EEvPfS0_S0_iii_param_3];
	setp.ge.s32 	%p161, %r41, %r507;
	setp.ge.s32 	%p162, %r30, %r595;
	or.pred  	%p163, %p161, %p162;
	@%p163 bra 	$L__BB0_121;
	st.global.f32 	[%rd8+16], %f590;
$L__BB0_121:
	ld.param.u32 	%r596, [_Z15matrixKernel4thILi128ELi128ELi8ELi8ELi8EEvPfS0_S0_iii_param_5];
	ld.param.u32 	%r508, [_Z15matrixKernel4thILi128ELi128ELi8ELi8ELi8EEvPfS0_S0_iii_param_3];
	setp.ge.s32 	%p164, %r41, %r508;
	setp.ge.s32 	%p165, %r31, %r596;
	or.pred  	%p166, %p164, %p165;
	@%p166 bra 	$L__BB0_123;
	st.global.f32 	[%rd8+20], %f589;
$L__BB0_123:
	ld.param.u32 	%r597, [_Z15matrixKernel4thILi128ELi128ELi8ELi8ELi8EEvPfS0_S0_iii_param_5];
	ld.param.u32 	%r509, [_Z15matrixKernel4thILi128ELi128ELi8ELi8ELi8EEvPfS0_S0_iii_param_3];
	setp.ge.s32 	%p167, %r41, %r509;
	setp.ge.s32 	%p168, %r32, %r597;
	or.pred  	%p169, %p167, %p168;
	@%p169 bra 	$L__BB0_125;
	st.global.f32 	[%rd8+24], %f588;
$L__BB0_125:
	ld.param.u32 	%r598, [_Z15matrixKernel4thILi128ELi128ELi8ELi8ELi8EEvPfS0_S0_iii_param_5];
	ld.param.u32 	%r510, [_Z15matrixKernel4thILi128ELi128ELi8ELi8ELi8EEvPfS0_S0_iii_param_3];
	setp.ge.s32 	%p170, %r41, %r510;
	setp.ge.s32 	%p171, %r33, %r598;
	or.pred  	%p172, %p170, %p171;
	@%p172 bra 	$L__BB0_127;
	st.global.f32 	[%rd8+28], %f587;
$L__BB0_127:
	ld.param.u32 	%r599, [_Z15matrixKernel4thILi128ELi128ELi8ELi8ELi8EEvPfS0_S0_iii_param_5];
	ld.param.u32 	%r511, [_Z15matrixKernel4thILi128ELi128ELi8ELi8ELi8EEvPfS0_S0_iii_param_3];
	setp.ge.s32 	%p173, %r25, %r599;
	add.s32 	%r43, %r24, 5;
	setp.ge.s32 	%p174, %r43, %r511;
	add.s32 	%r44, %r42, %r599;
	mul.wide.s32 	%rd33, %r44, 4;
	add.s64 	%rd9, %rd5, %rd33;
	or.pred  	%p175, %p174, %p173;
	@%p175 bra 	$L__BB0_129;
	st.global.f32 	[%rd9], %f586;
$L__BB0_129:
	ld.param.u32 	%r600, [_Z15matrixKernel4thILi128ELi128ELi8ELi8ELi8EEvPfS0_S0_iii_param_5];
	ld.param.u32 	%r512, [_Z15matrixKernel4thILi128ELi128ELi8ELi8ELi8EEvPfS0_S0_iii_param_3];
	setp.ge.s32 	%p176, %r43, %r512;
	setp.ge.s32 	%p177, %r27, %r600;
	or.pred  	%p178, %p176, %p177;
	@%p178 bra 	$L__BB0_131;
	st.global.f32 	[%rd9+4], %f585;
$L__BB0_131:
	ld.param.u32 	%r601, [_Z15matrixKernel4thILi128ELi128ELi8ELi8ELi8EEvPfS0_S0_iii_param_5];
	ld.param.u32 	%r513, [_Z15matrixKernel4thILi128ELi128ELi8ELi8ELi8EEvPfS0_S0_iii_param_3];
	setp.ge.s32 	%p179, %r43, %r513;
	setp.ge.s32 	%p180, %r28, %r601;
	or.pred  	%p181, %p179, %p180;
	@%p181 bra 	$L__BB0_133;
	st.global.f32 	[%rd9+8], %f584;
$L__BB0_133:
	ld.param.u32 	%r602, [_Z15matrixKernel4thILi128ELi128ELi8ELi8ELi8EEvPfS0_S0_iii_param_5];
	ld.param.u32 	%r514, [_Z15matrixKernel4thILi128ELi128ELi8ELi8ELi8EEvPfS0_S0_iii_param_3];
	setp.ge.s32 	%p182, %r43, %r514;
	setp.ge.s32 	%p183, %r29, %r602;
	or.pred  	%p184, %p182, %p183;
	@%p184 bra 	$L__BB0_135;
	st.global.f32 	[%rd9+12], %f583;
$L__BB0_135:
	ld.param.u32 	%r603, [_Z15matrixKernel4thILi128ELi128ELi8ELi8ELi8EEvPfS0_S0_iii_param_5];
	ld.param.u32 	%r515, [_Z15matrixKernel4thILi128ELi128ELi8ELi8ELi8EEvPfS0_S0_iii_param_3];
	setp.ge.s32 	%p185, %r43, %r515;
	setp.ge.s32 	%p186, %r30, %r603;
	or.pred  	%p187, %p185, %p186;
	@%p187 bra 	$L__BB0_137;
	st.global.f32 	[%rd9+16], %f582;
$L__BB0_137:
	ld.param.u32 	%r604, [_Z15matrixKernel4thILi128ELi128ELi8ELi8ELi8EEvPfS0_S0_iii_param_5];
	ld.param.u32 	%r516, [_Z15matrixKernel4thILi128ELi128ELi8ELi8ELi8EEvPfS0_S0_iii_param_3];
	setp.ge.s32 	%p188, %r43, %r516;
	setp.ge.s32 	%p189, %r31, %r604;
	or.pred  	%p190, %p188, %p189;
	@%p190 bra 	$L__BB0_139;
	st.global.f32 	[%rd9+20], %f581;
$L__BB0_139:
	ld.param.u32 	%r605, [_Z15matrixKernel4thILi128ELi128ELi8ELi8ELi8EEvPfS0_S0_iii_param_5];
	ld.param.u32 	%r517, [_Z15matrixKernel4thILi128ELi128ELi8ELi8ELi8EEvPfS0_S0_iii_param_3];
	setp.ge.s32 	%p191, %r43, %r517;
	setp.ge.s32 	%p192, %r32, %r605;
	or.pred  	%p193, %p191, %p192;
	@%p193 bra 	$L__BB0_141;
	st.global.f32 	[%rd9+24], %f580;
$L__BB0_141:
	ld.param.u32 	%r606, [_Z15matrixKernel4thILi128ELi128ELi8ELi8ELi8EEvPfS0_S0_iii_param_5];
	ld.param.u32 	%r518, [_Z15matrixKernel4thILi128ELi128ELi8ELi8ELi8EEvPfS0_S0_iii_param_3];
	setp.ge.s32 	%p194, %r43, %r518;
	setp.ge.s32 	%p195, %r33, %r606;
	or.pred  	%p196, %p194, %p195;
	@%p196 bra 	$L__BB0_143;
	st.global.f32 	[%rd9+28], %f579;
$L__BB0_143:
	ld.param.u32 	%r607, [_Z15matrixKernel4thILi128ELi128ELi8ELi8ELi8EEvPfS0_S0_iii_param_5];
	ld.param.u32 	%r519, [_Z15matrixKernel4thILi128ELi128ELi8ELi8ELi8EEvPfS0_S0_iii_param_3];
	setp.ge.s32 	%p197, %r25, %r607;
	add.s32 	%r45, %r24, 6;
	setp.ge.s32 	%p198, %r45, %r519;
	add.s32 	%r46, %r44, %r607;
	mul.wide.s32 	%rd34, %r46, 4;
	add.s64 	%rd10, %rd5, %rd34;
	or.pred  	%p199, %p198, %p197;
	@%p199 bra 	$L__BB0_145;
	st.global.f32 	[%rd10], %f578;
$L__BB0_145:
	ld.param.u32 	%r608, [_Z15matrixKernel4thILi128ELi128ELi8ELi8ELi8EEvPfS0_S0_iii_param_5];
	ld.param.u32 	%r520, [_Z15matrixKernel4thILi128ELi128ELi8ELi8ELi8EEvPfS0_S0_iii_param_3];
	setp.ge.s32 	%p200, %r45, %r520;
	setp.ge.s32 	%p201, %r27, %r608;
	or.pred  	%p202, %p200, %p201;
	@%p202 bra 	$L__BB0_147;
	st.global.f32 	[%rd10+4], %f577;
$L__BB0_147:
	ld.param.u32 	%r609, [_Z15matrixKernel4thILi128ELi128ELi8ELi8ELi8EEvPfS0_S0_iii_param_5];
	ld.param.u32 	%r521, [_Z15matrixKernel4thILi128ELi128ELi8ELi8ELi8EEvPfS0_S0_iii_param_3];
	setp.ge.s32 	%p203, %r45, %r521;
	setp.ge.s32 	%p204, %r28, %r609;
	or.pred  	%p205, %p203, %p204;
	@%p205 bra 	$L__BB0_149;
	st.global.f32 	[%rd10+8], %f576;
$L__BB0_149:
	ld.param.u32 	%r610, [_Z15matrixKernel4thILi128ELi128ELi8ELi8ELi8EEvPfS0_S0_iii_param_5];
	ld.param.u32 	%r522, [_Z15matrixKernel4thILi128ELi128ELi8ELi8ELi8EEvPfS0_S0_iii_param_3];
	setp.ge.s32 	%p206, %r45, %r522;
	setp.ge.s32 	%p207, %r29, %r610;
	or.pred  	%p208, %p206, %p207;
	@%p208 bra 	$L__BB0_151;
	st.global.f32 	[%rd10+12], %f575;
$L__BB0_151:
	ld.param.u32 	%r611, [_Z15matrixKernel4thILi128ELi128ELi8ELi8ELi8EEvPfS0_S0_iii_param_5];
	ld.param.u32 	%r523, [_Z15matrixKernel4thILi128ELi128ELi8ELi8ELi8EEvPfS0_S0_iii_param_3];
	setp.ge.s32 	%p209, %r45, %r523;
	setp.ge.s32 	%p210, %r30, %r611;
	or.pred  	%p211, %p209, %p210;
	@%p211 bra 	$L__BB0_153;
	st.global.f32 	[%rd10+16], %f574;
$L__BB0_153:
	ld.param.u32 	%r612, [_Z15matrixKernel4thILi128ELi128ELi8ELi8ELi8EEvPfS0_S0_iii_param_5];
	ld.param.u32 	%r524, [_Z15matrixKernel4thILi128ELi128ELi8ELi8ELi8EEvPfS0_S0_iii_param_3];
	setp.ge.s32 	%p212, %r45, %r524;
	setp.ge.s32 	%p213, %r31, %r612;
	or.pred  	%p214, %p212, %p213;
	@%p214 bra 	$L__BB0_155;
	st.global.f32 	[%rd10+20], %f573;
$L__BB0_155:
	ld.param.u32 	%r613, [_Z15matrixKernel4thILi128ELi128ELi8ELi8ELi8EEvPfS0_S0_iii_param_5];
	ld.param.u32 	%r525, [_Z15matrixKernel4thILi128ELi128ELi8ELi8ELi8EEvPfS0_S0_iii_param_3];
	setp.ge.s32 	%p215, %r45, %r525;
	setp.ge.s32 	%p216, %r32, %r613;
	or.pred  	%p217, %p215, %p216;
	@%p217 bra 	$L__BB0_157;
	st.global.f32 	[%rd10+24], %f572;
$L__BB0_157:
	ld.param.u32 	%r614, [_Z15matrixKernel4thILi128ELi128ELi8ELi8ELi8EEvPfS0_S0_iii_param_5];
	ld.param.u32 	%r526, [_Z15matrixKernel4thILi128ELi128ELi8ELi8ELi8EEvPfS0_S0_iii_param_3];
	setp.ge.s32 	%p218, %r45, %r526;
	setp.ge.s32 	%p219, %r33, %r614;
	or.pred  	%p220, %p218, %p219;
	@%p220 bra 	$L__BB0_159;
	st.global.f32 	[%rd10+28], %f571;
$L__BB0_159:
	ld.param.u32 	%r615, [_Z15matrixKernel4thILi128ELi128ELi8ELi8ELi8EEvPfS0_S0_iii_param_5];
	ld.param.u32 	%r527, [_Z15matrixKernel4thILi128ELi128ELi8ELi8ELi8EEvPfS0_S0_iii_param_3];
	setp.ge.s32 	%p221, %r25, %r615;
	add.s32 	%r47, %r24, 7;
	setp.ge.s32 	%p222, %r47, %r527;
	add.s32 	%r463, %r46, %r615;
	mul.wide.s32 	%rd35, %r463, 4;
	add.s64 	%rd11, %rd5, %rd35;
	or.pred  	%p223, %p222, %p221;
	@%p223 bra 	$L__BB0_161;
	st.global.f32 	[%rd11], %f570;
$L__BB0_161:
	ld.param.u32 	%r616, [_Z15matrixKernel4thILi128ELi128ELi8ELi8ELi8EEvPfS0_S0_iii_param_5];
	ld.param.u32 	%r528, [_Z15matrixKernel4thILi128ELi128ELi8ELi8ELi8EEvPfS0_S0_iii_param_3];
	setp.ge.s32 	%p224, %r47, %r528;
	setp.ge.s32 	%p225, %r27, %r616;
	or.pred  	%p226, %p224, %p225;
	@%p226 bra 	$L__BB0_163;
	st.global.f32 	[%rd11+4], %f569;
$L__BB0_163:
	ld.param.u32 	%r617, [_Z15matrixKernel4thILi128ELi128ELi8ELi8ELi8EEvPfS0_S0_iii_param_5];
	ld.param.u32 	%r529, [_Z15matrixKernel4thILi128ELi128ELi8ELi8ELi8EEvPfS0_S0_iii_param_3];
	setp.ge.s32 	%p227, %r47, %r529;
	setp.ge.s32 	%p228, %r28, %r617;
	or.pred  	%p229, %p227, %p228;
	@%p229 bra 	$L__BB0_165;
	st.global.f32 	[%rd11+8], %f568;
$L__BB0_165:
	ld.param.u32 	%r618, [_Z15matrixKernel4thILi128ELi128ELi8ELi8ELi8EEvPfS0_S0_iii_param_5];
	ld.param.u32 	%r530, [_Z15matrixKernel4thILi128ELi128ELi8ELi8ELi8EEvPfS0_S0_iii_param_3];
	setp.ge.s32 	%p230, %r47, %r530;
	setp.ge.s32 	%p231, %r29, %r618;
	or.pred  	%p232, %p230, %p231;
	@%p232 bra 	$L__BB0_167;
	st.global.f32 	[%rd11+12], %f567;
$L__BB0_167:
	ld.param.u32 	%r619, [_Z15matrixKernel4thILi128ELi128ELi8ELi8ELi8EEvPfS0_S0_iii_param_5];
	ld.param.u32 	%r531, [_Z15matrixKernel4thILi128ELi128ELi8ELi8ELi8EEvPfS0_S0_iii_param_3];
	setp.ge.s32 	%p233, %r47, %r531;
	setp.ge.s32 	%p234, %r30, %r619;
	or.pred  	%p235, %p233, %p234;
	@%p235 bra 	$L__BB0_169;
	st.global.f32 	[%rd11+16], %f566;
$L__BB0_169:
	ld.param.u32 	%r620, [_Z15matrixKernel4thILi128ELi128ELi8ELi8ELi8EEvPfS0_S0_iii_param_5];
	ld.param.u32 	%r532, [_Z15matrixKernel4thILi128ELi128ELi8ELi8ELi8EEvPfS0_S0_iii_param_3];
	setp.ge.s32 	%p236, %r47, %r532;
	setp.ge.s32 	%p237, %r31, %r620;
	or.pred  	%p238, %p236, %p237;
	@%p238 bra 	$L__BB0_171;
	st.global.f32 	[%rd11+20], %f565;
$L__BB0_171:
	ld.param.u32 	%r621, [_Z15matrixKernel4thILi128ELi128ELi8ELi8ELi8EEvPfS0_S0_iii_param_5];
	ld.param.u32 	%r533, [_Z15matrixKernel4thILi128ELi128ELi8ELi8ELi8EEvPfS0_S0_iii_param_3];
	setp.ge.s32 	%p239, %r47, %r533;
	setp.ge.s32 	%p240, %r32, %r621;
	or.pred  	%p241, %p239, %p240;
	@%p241 bra 	$L__BB0_173;
	st.global.f32 	[%rd11+24], %f564;
$L__BB0_173:
	ld.param.u32 	%r622, [_Z15matrixKernel4thILi128ELi128ELi8ELi8ELi8EEvPfS0_S0_iii_param_5];
	ld.param.u32 	%r534, [_Z15matrixKernel4thILi128ELi128ELi8ELi8ELi8EEvPfS0_S0_iii_param_3];
	setp.ge.s32 	%p242, %r47, %r534;
	setp.ge.s32 	%p243, %r33, %r622;
	or.pred  	%p244, %p242, %p243;
	@%p244 bra 	$L__BB0_175;
	st.global.f32 	[%rd11+28], %f563;
$L__BB0_175:
	ret;

}


// ===== COMPILED SASS (sm_100) =====

	.target	sm_100

	.elftype	@"ET_EXEC"


//--------------------- .note.nv.tkinfo           --------------------------
	.section	.note.nv.tkinfo,"",@"SHT_NOTE"
	.sectionflags	@"SHF_NOTE_NV_TKINFO"
	.tkinfo
        /*0018*/ 	.word	0x00000002
        /*0030*/ 	.string	""
        /*0030*/ 	.string	"ptxas"
        /*0030*/ 	.string	"Cuda compilation tools, release 13.0, V13.0.88"
        /*0030*/ 	.string	"Build cuda_13.0.r13.0/compiler.36424714_0"
        /*0030*/ 	.string	"-arch sm_100 -m 64 "



//--------------------- .note.nv.cuinfo           --------------------------
	.section	.note.nv.cuinfo,"",@"SHT_NOTE"
	.sectionflags	@"SHF_NOTE_NV_CUINFO"
        /*0018*/ 	.short	0x0002
        /*001a*/ 	.short	0x0064
        /*001c*/ 	.short	0x0082
	.zero		2


//--------------------- .nv.info                  --------------------------
	.section	.nv.info,"",@"SHT_CUDA_INFO"
	.align	4


	//----- nvinfo : EIATTR_REGCOUNT
	.align		4
        /*0000*/ 	.byte	0x04, 0x2f
        /*0002*/ 	.short	(.L_1 - .L_0)
	.align		4
.L_0:
        /*0004*/ 	.word	index@(_Z15matrixKernel4thILi128ELi128ELi8ELi8ELi8EEvPfS0_S0_iii)
        /*0008*/ 	.word	0x00000060


	//----- nvinfo : EIATTR_FRAME_SIZE
	.align		4
.L_1:
        /*000c*/ 	.byte	0x04, 0x11
        /*000e*/ 	.short	(.L_3 - .L_2)
	.align		4
.L_2:
        /*0010*/ 	.word	index@(_Z15matrixKernel4thILi128ELi128ELi8ELi8ELi8EEvPfS0_S0_iii)
        /*0014*/ 	.word	0x00000000


	//----- nvinfo : EIATTR_MIN_STACK_SIZE
	.align		4
.L_3:
        /*0018*/ 	.byte	0x04, 0x12
        /*001a*/ 	.short	(.L_5 - .L_4)
	.align		4
.L_4:
        /*001c*/ 	.word	index@(_Z15matrixKernel4thILi128ELi128ELi8ELi8ELi8EEvPfS0_S0_iii)
        /*0020*/ 	.word	0x00000000
.L_5:


//--------------------- .nv.compat                --------------------------
	.section	.nv.compat,"",@"SHT_CUDA_COMPAT_INFO"
	.align	4
        /*0000*/ 	.byte	0x02, 0x09, 0x00, 0x00, 0x02, 0x02, 0x01, 0x00, 0x02, 0x05, 0x05, 0x00, 0x03, 0x07, 0x01, 0x01
        /*0010*/ 	.byte	0x02, 0x03, 0x00, 0x00, 0x02, 0x06, 0x01, 0x00, 0x04, 0x0b, 0x08, 0x00, 0x09, 0x00, 0x00, 0x00
        /*0020*/ 	.byte	0x00, 0x00, 0x00, 0x00


//--------------------- .nv.info._Z15matrixKernel4thILi128ELi128ELi8ELi8ELi8EEvPfS0_S0_iii --------------------------
	.section	.nv.info._Z15matrixKernel4thILi128ELi128ELi8ELi8ELi8EEvPfS0_S0_iii,"",@"SHT_CUDA_INFO"
	.sectionflags	@""
	.align	4


	//----- nvinfo : EIATTR_CUDA_API_VERSION
	.align		4
        /*0000*/ 	.byte	0x04, 0x37
        /*0002*/ 	.short	(.L_7 - .L_6)
.L_6:
        /*0004*/ 	.word	0x00000082


	//----- nvinfo : EIATTR_KPARAM_INFO
	.align		4
.L_7:
        /*0008*/ 	.byte	0x04, 0x17
        /*000a*/ 	.short	(.L_9 - .L_8)
.L_8:
        /*000c*/ 	.word	0x00000000
        /*0010*/ 	.short	0x0005
        /*0012*/ 	.short	0x0020
        /*0014*/ 	.byte	0x00, 0xf0, 0x11, 0x00


	//----- nvinfo : EIATTR_KPARAM_INFO
	.align		4
.L_9:
        /*0018*/ 	.byte	0x04, 0x17
        /*001a*/ 	.short	(.L_11 - .L_10)
.L_10:
        /*001c*/ 	.word	0x00000000
        /*0020*/ 	.short	0x0004
        /*0022*/ 	.short	0x001c
        /*0024*/ 	.byte	0x00, 0xf0, 0x11, 0x00


	//----- nvinfo : EIATTR_KPARAM_INFO
	.align		4
.L_11:
        /*0028*/ 	.byte	0x04, 0x17
        /*002a*/ 	.short	(.L_13 - .L_12)
.L_12:
        /*002c*/ 	.word	0x00000000
        /*0030*/ 	.short	0x0003
        /*0032*/ 	.short	0x0018
        /*0034*/ 	.byte	0x00, 0xf0, 0x11, 0x00


	//----- nvinfo : EIATTR_KPARAM_INFO
	.align		4
.L_13:
        /*0038*/ 	.byte	0x04, 0x17
        /*003a*/ 	.short	(.L_15 - .L_14)
.L_14:
        /*003c*/ 	.word	0x00000000
        /*0040*/ 	.short	0x0002
        /*0042*/ 	.short	0x0010
        /*0044*/ 	.byte	0x00, 0xf5, 0x21, 0x00


	//----- nvinfo : EIATTR_KPARAM_INFO
	.align		4
.L_15:
        /*0048*/ 	.byte	0x04, 0x17
        /*004a*/ 	.short	(.L_17 - .L_16)
.L_16:
        /*004c*/ 	.word	0x00000000
        /*0050*/ 	.short	0x0001
        /*0052*/ 	.short	0x0008
        /*0054*/ 	.byte	0x00, 0xf5, 0x21, 0x00


	//----- nvinfo : EIATTR_KPARAM_INFO
	.align		4
.L_17:
        /*0058*/ 	.byte	0x04, 0x17
        /*005a*/ 	.short	(.L_19 - .L_18)
.L_18:
        /*005c*/ 	.word	0x00000000
        /*0060*/ 	.short	0x0000
        /*0062*/ 	.short	0x0000
        /*0064*/ 	.byte	0x00, 0xf5, 0x21, 0x00


	//----- nvinfo : EIATTR_SPARSE_MMA_MASK
	.align		4
.L_19:
        /*0068*/ 	.byte	0x03, 0x50
        /*006a*/ 	.short	0x0000


	//----- nvinfo : EIATTR_MAXREG_COUNT
	.align		4
        /*006c*/ 	.byte	0x03, 0x1b
        /*006e*/ 	.short	0x00ff


	//----- nvinfo : EIATTR_NUM_BARRIERS
	.align		4
        /*0070*/ 	.byte	0x02, 0x4c
        /*0072*/ 	.byte	0x01
	.zero		1


	//----- nvinfo : EIATTR_MERCURY_ISA_VERSION
	.align		4
        /*0074*/ 	.byte	0x03, 0x5f
        /*0076*/ 	.short	0x0101


	//----- nvinfo : EIATTR_VRC_CTA_INIT_COUNT
	.align		4
        /*0078*/ 	.byte	0x02, 0x4a
	.zero		1
	.zero		1


	//----- nvinfo : EIATTR_EXIT_INSTR_OFFSETS
	.align		4
        /*007c*/ 	.byte	0x04, 0x1c
        /*007e*/ 	.short	(.L_21 - .L_20)


	//   ....[0]....
.L_20:
        /*0080*/ 	.word	0x000039b0


	//   ....[1]....
        /*0084*/ 	.word	0x000039d0


	//----- nvinfo : EIATTR_CRS_STACK_SIZE
	.align		4
.L_21:
        /*0088*/ 	.byte	0x04, 0x1e
        /*008a*/ 	.short	(.L_23 - .L_22)
.L_22:
        /*008c*/ 	.word	0x00000000


	//----- nvinfo : EIATTR_CBANK_PARAM_SIZE
	.align		4
.L_23:
        /*0090*/ 	.byte	0x03, 0x19
        /*0092*/ 	.short	0x0024


	//----- nvinfo : EIATTR_PARAM_CBANK
	.align		4
        /*0094*/ 	.byte	0x04, 0x0a
        /*0096*/ 	.short	(.L_25 - .L_24)
	.align		4
.L_24:
        /*0098*/ 	.word	index@(.nv.constant0._Z15matrixKernel4thILi128ELi128ELi8ELi8ELi8EEvPfS0_S0_iii)
        /*009c*/ 	.short	0x0380
        /*009e*/ 	.short	0x0024


	//----- nvinfo : EIATTR_SW_WAR
	.align		4
.L_25:
        /*00a0*/ 	.byte	0x04, 0x36
        /*00a2*/ 	.short	(.L_27 - .L_26)
.L_26:
        /*00a4*/ 	.word	0x00000008
.L_27:


//--------------------- .nv.callgraph             --------------------------
	.section	.nv.callgraph,"",@"SHT_CUDA_CALLGRAPH"
	.align	4
	.sectionentsize	8
	.align		4
        /*0000*/ 	.word	0x00000000
	.align		4
        /*0004*/ 	.word	0xffffffff
	.align		4
        /*0008*/ 	.word	0x00000000
	.align		4
        /*000c*/ 	.word	0xfffffffe
	.align		4
        /*0010*/ 	.word	0x00000000
	.align		4
        /*0014*/ 	.word	0xfffffffd
	.align		4
        /*0018*/ 	.word	0x00000000
	.align		4
        /*001c*/ 	.word	0xfffffffc


//--------------------- .text._Z15matrixKernel4thILi128ELi128ELi8ELi8ELi8EEvPfS0_S0_iii --------------------------
	.section	.text._Z15matrixKernel4thILi128ELi128ELi8ELi8ELi8EEvPfS0_S0_iii,"ax",@progbits
	.align	128
        .global         _Z15matrixKernel4thILi128ELi128ELi8ELi8ELi8EEvPfS0_S0_iii
        .type           _Z15matrixKernel4thILi128ELi128ELi8ELi8ELi8EEvPfS0_S0_iii,@function
        .size           _Z15matrixKernel4thILi128ELi128ELi8ELi8ELi8EEvPfS0_S0_iii,(.L_x_8 - _Z15matrixKernel4thILi128ELi128ELi8ELi8ELi8EEvPfS0_S0_iii)
        .other          _Z15matrixKernel4thILi128ELi128ELi8ELi8ELi8EEvPfS0_S0_iii,@"STO_CUDA_ENTRY STV_DEFAULT"
_Z15matrixKernel4thILi128ELi128ELi8ELi8ELi8EEvPfS0_S0_iii:
.text._Z15matrixKernel4thILi128ELi128ELi8ELi8ELi8EEvPfS0_S0_iii:
[----:B------:R-:W-:Y:S01]  /*0000*/  LDC R1, c[0x0][0x37c] ;  /* 0x0000df00ff017b82 */ /* 0x000fe20000000800 */
[----:B------:R-:W0:Y:S07]  /*0010*/  S2R R3, SR_TID.X ;  /* 0x0000000000037919 */ /* 0x000e2e0000002100 */
[----:B------:R-:W1:Y:S01]  /*0020*/  S2UR UR16, SR_CTAID.X ;  /* 0x00000000001079c3 */ /* 0x000e620000002500 */
[----:B------:R-:W1:Y:S01]  /*0030*/  LDCU UR12, c[0x0][0x360] ;  /* 0x00006c00ff0c77ac */ /* 0x000e620008000800 */
[----:B------:R-:W0:Y:S01]  /*0040*/  S2R R0, SR_TID.Y ;  /* 0x0000000000007919 */ /* 0x000e220000002200 */
[----:B------:R-:W2:Y:S05]  /*0050*/  LDCU.64 UR8, c[0x0][0x398] ;  /* 0x00007300ff0877ac */ /* 0x000eaa0008000a00 */
[----:B------:R-:W3:Y:S01]  /*0060*/  S2UR UR17, SR_CTAID.Y ;  /* 0x00000000001179c3 */ /* 0x000ee20000002600 */
[----:B------:R-:W4:Y:S01]  /*0070*/  LDCU.64 UR10, c[0x0][0x358] ;  /* 0x00006b00ff0a77ac */ /* 0x000f220008000a00 */
[----:B------:R-:W5:Y:S06]  /*0080*/  LDCU UR18, c[0x0][0x3a0] ;  /* 0x00007400ff1277ac */ /* 0x000f6c0008000800 */
[----:B------:R-:W3:Y:S08]  /*0090*/  LDC R2, c[0x0][0x364] ;  /* 0x0000d900ff027b82 */ /* 0x000ef00000000800 */
[----:B------:R-:W4:Y:S01]  /*00a0*/  LDC.64 R92, c[0x0][0x380] ;  /* 0x0000e000ff5c7b82 */ /* 0x000f220000000a00 */
[----:B-1----:R-:W-:-:S06]  /*00b0*/  UIMAD UR4, UR16, UR12, URZ ;  /* 0x0000000c100472a4 */ /* 0x002fcc000f8e02ff */
[----:B------:R-:W-:Y:S01]  /*00c0*/  MOV R8, UR4 ;  /* 0x0000000400087c02 */ /* 0x000fe20008000f00 */
[----:B------:R-:W1:Y:S01]  /*00d0*/  LDC.64 R6, c[0x0][0x388] ;  /* 0x0000e200ff067b82 */ /* 0x000e620000000a00 */
[----:B0-----:R-:W-:-:S05]  /*00e0*/  IMAD R79, R0, UR12, R3 ;  /* 0x0000000c004f7c24 */ /* 0x001fca000f8e0203 */
[----:B------:R-:W-:Y:S01]  /*00f0*/  SHF.R.U32.HI R77, RZ, 0x1, R79 ;  /* 0x00000001ff4d7819 */ /* 0x000fe2000001164f */
[----:B---3--:R-:W-:Y:S01]  /*0100*/  IMAD R2, R2, UR17, RZ ;  /* 0x0000001102027c24 */ /* 0x008fe2000f8e02ff */
[----:B------:R-:W-:Y:S02]  /*0110*/  SHF.L.U32 R4, R79, 0x2, RZ ;  /* 0x000000024f047819 */ /* 0x000fe400000006ff */
[----:B------:R-:W-:Y:S02]  /*0120*/  LEA R8, R8, R77, 0x3 ;  /* 0x0000004d08087211 */ /* 0x000fe400078e18ff */
[C---:B------:R-:W-:Y:S02]  /*0130*/  LOP3.LUT R9, R4.reuse, 0x4, RZ, 0xc0, !PT ;  /* 0x0000000404097812 */ /* 0x040fe400078ec0ff */
[----:B------:R-:W-:-:S03]  /*0140*/  LOP3.LUT R11, R4, 0x7c, RZ, 0xc0, !PT ;  /* 0x0000007c040b7812 */ /* 0x000fc600078ec0ff */
[----:B--2---:R-:W-:Y:S01]  /*0150*/  IMAD R5, R8, UR9, R9 ;  /* 0x0000000908057c24 */ /* 0x004fe2000f8e0209 */
[----:B------:R-:W-:Y:S02]  /*0160*/  LEA R15, R2, R11, 0x3 ;  /* 0x0000000b020f7211 */ /* 0x000fe400078e18ff */
[----:B------:R-:W-:Y:S01]  /*0170*/  SHF.R.U32.HI R2, RZ, 0x5, R79 ;  /* 0x00000005ff027819 */ /* 0x000fe2000001164f */
[----:B----4-:R-:W-:-:S04]  /*0180*/  IMAD.WIDE R92, R5, 0x4, R92 ;  /* 0x00000004055c7825 */ /* 0x010fc800078e025c */
[----:B-----5:R-:W-:Y:S01]  /*0190*/  IMAD R5, R2, UR18, R15 ;  /* 0x0000001202057c24 */ /* 0x020fe2000f8e020f */
[----:B------:R-:W2:Y:S03]  /*01a0*/  LDG.E.64 R16, desc[UR10][R92.64] ;  /* 0x0000000a5c107981 */ /* 0x000ea6000c1e1b00 */
[----:B-1----:R-:W-:Y:S01]  /*01b0*/  IMAD.WIDE R6, R5, 0x4, R6 ;  /* 0x0000000405067825 */ /* 0x002fe200078e0206 */
[----:B------:R-:W3:Y:S05]  /*01c0*/  LDG.E.64 R10, desc[UR10][R92.64+0x8] ;  /* 0x0000080a5c0a7981 */ /* 0x000eea000c1e1b00 */
[----:B------:R-:W4:Y:S01]  /*01d0*/  LDG.E.128 R4, desc[UR10][R6.64] ;  /* 0x0000000a06047981 */ /* 0x000f22000c1e1d00 */
[----:B------:R-:W0:Y:S01]  /*01e0*/  S2UR UR6, SR_CgaCtaId ;  /* 0x00000000000679c3 */ /* 0x000e220000008800 */
[C---:B------:R-:W-:Y:S01]  /*01f0*/  IADD3 R12, PT, PT, R9.reuse, 0x1, RZ ;  /* 0x00000001090c7810 */ /* 0x040fe20007ffe0ff */
[----:B------:R-:W-:Y:S01]  /*0200*/  UMOV UR5, 0x400 ;  /* 0x0000040000057882 */ /* 0x000fe20000000000 */
[----:B------:R-:W-:-:S02]  /*0210*/  IADD3 R13, PT, PT, R9, 0x2, RZ ;  /* 0x00000002090d7810 */ /* 0x000fc40007ffe0ff */
[----:B------:R-:W-:Y:S02]  /*0220*/  ISETP.GE.AND P0, PT, R12, UR9, PT ;  /* 0x000000090c007c0c */ /* 0x000fe4000bf06270 */
[C---:B------:R-:W-:Y:S02]  /*0230*/  ISETP.GE.AND P5, PT, R9.reuse, UR9, PT ;  /* 0x0000000909007c0c */ /* 0x040fe4000bfa6270 */
[----:B------:R-:W-:Y:S02]  /*0240*/  IADD3 R12, PT, PT, R9, 0x3, RZ ;  /* 0x00000003090c7810 */ /* 0x000fe40007ffe0ff */
[----:B------:R-:W-:Y:S01]  /*0250*/  SHF.L.U32 R9, R79, 0x9, RZ ;  /* 0x000000094f097819 */ /* 0x000fe200000006ff */
[----:B------:R-:W-:Y:S01]  /*0260*/  UMOV UR4, UR8 ;  /* 0x0000000800047c82 */ /* 0x000fe20008000000 */
[----:B------:R-:W-:Y:S02]  /*0270*/  ISETP.GE.AND P1, PT, R12, UR9, PT ;  /* 0x000000090c007c0c */ /* 0x000fe4000bf26270 */
[----:B------:R-:W-:-:S02]  /*0280*/  LOP3.LUT R12, R9, 0x200, RZ, 0xc0, !PT ;  /* 0x00000200090c7812 */ /* 0x000fc400078ec0ff */
[----:B------:R-:W-:Y:S01]  /*0290*/  ISETP.LT.AND P5, PT, R8, UR4, !P5 ;  /* 0x0000000408007c0c */ /* 0x000fe2000efa1270 */
[----:B0-----:R-:W-:Y:S01]  /*02a0*/  ULEA UR7, UR6, UR5, 0x18 ;  /* 0x0000000506077291 */ /* 0x001fe2000f8ec0ff */
[----:B------:R-:W-:Y:S02]  /*02b0*/  IADD3 R9, PT, PT, R77, R12, RZ ;  /* 0x0000000c4d097210 */ /* 0x000fe40007ffe0ff */
[----:B------:R-:W-:-:S03]  /*02c0*/  ISETP.GE.AND P2, PT, R13, UR9, PT ;  /* 0x000000090d007c0c */ /* 0x000fc6000bf46270 */
[----:B------:R-:W-:Y:S02]  /*02d0*/  MOV R90, UR7 ;  /* 0x00000007005a7c02 */ /* 0x000fe40008000f00 */
[C---:B------:R-:W-:Y:S02]  /*02e0*/  ISETP.LT.AND P0, PT, R8.reuse, UR4, !P0 ;  /* 0x0000000408007c0c */ /* 0x040fe4000c701270 */
[----:B------:R-:W-:Y:S02]  /*02f0*/  LEA R9, R9, R90, 0x2 ;  /* 0x0000005a09097211 */ /* 0x000fe400078e10ff */
[C---:B------:R-:W-:Y:S02]  /*0300*/  ISETP.LT.AND P2, PT, R8.reuse, UR4, !P2 ;  /* 0x0000000408007c0c */ /* 0x040fe4000d741270 */
[----:B------:R-:W-:Y:S02]  /*0310*/  ISETP.LT.AND P1, PT, R8, UR4, !P1 ;  /* 0x0000000408007c0c */ /* 0x000fe4000cf21270 */
[----:B------:R-:W-:-:S02]  /*0320*/  ISETP.GE.AND P3, PT, R15, UR18, PT ;  /* 0x000000120f007c0c */ /* 0x000fc4000bf66270 */
[C---:B------:R-:W-:Y:S02]  /*0330*/  IADD3 R13, PT, PT, R15.reuse, 0x1, RZ ;  /* 0x000000010f0d7810 */ /* 0x040fe40007ffe0ff */
[C---:B------:R-:W-:Y:S01]  /*0340*/  IADD3 R8, PT, PT, R15.reuse, 0x2, RZ ;  /* 0x000000020f087810 */ /* 0x040fe20007ffe0ff */
[----:B------:R-:W-:Y:S01]  /*0350*/  UIADD3 UR5, UPT, UPT, UR5, 0x2000, URZ ;  /* 0x0000200005057890 */ /* 0x000fe2000fffe0ff */
[----:B------:R-:W-:Y:S01]  /*0360*/  IADD3 R15, PT, PT, R15, 0x3, RZ ;  /* 0x000000030f0f7810 */ /* 0x000fe20007ffe0ff */
[----:B------:R-:W-:Y:S01]  /*0370*/  @!P5 STS [R9], RZ ;  /* 0x000000ff0900d388 */ /* 0x000fe20000000800 */
[----:B------:R-:W-:Y:S01]  /*0380*/  ISETP.LT.AND P3, PT, R2, UR9, !P3 ;  /* 0x0000000902007c0c */ /* 0x000fe2000df61270 */
[----:B------:R-:W-:Y:S01]  /*0390*/  ULEA UR5, UR6, UR5, 0x18 ;  /* 0x0000000506057291 */ /* 0x000fe2000f8ec0ff */
[----:B------:R-:W-:Y:S02]  /*03a0*/  ISETP.GE.AND P6, PT, R13, UR18, PT ;  /* 0x000000120d007c0c */ /* 0x000fe4000bfc6270 */
[----:B------:R-:W-:-:S02]  /*03b0*/  ISETP.GE.AND P4, PT, R8, UR18, PT ;  /* 0x0000001208007c0c */ /* 0x000fc4000bf86270 */
[C---:B------:R-:W-:Y:S02]  /*03c0*/  ISETP.LT.AND P6, PT, R2.reuse, UR9, !P6 ;  /* 0x0000000902007c0c */ /* 0x040fe4000f7c1270 */
[----:B------:R-:W-:Y:S02]  /*03d0*/  ISETP.LT.AND P4, PT, R2, UR9, !P4 ;  /* 0x0000000902007c0c */ /* 0x000fe4000e781270 */
[----:B------:R-:W-:Y:S01]  /*03e0*/  MOV R81, UR5 ;  /* 0x0000000500517c02 */ /* 0x000fe20008000f00 */
[----:B------:R-:W-:Y:S04]  /*03f0*/  @!P0 STS [R9+0x200], RZ ;  /* 0x000200ff09008388 */ /* 0x000fe80000000800 */
[----:B------:R-:W-:Y:S04]  /*0400*/  @!P2 STS [R9+0x400], RZ ;  /* 0x000400ff0900a388 */ /* 0x000fe80000000800 */
[----:B------:R-:W-:Y:S01]  /*0410*/  @!P1 STS [R9+0x600], RZ ;  /* 0x000600ff09009388 */ /* 0x000fe20000000800 */
[----:B------:R-:W-:-:S02]  /*0420*/  UISETP.GE.AND UP0, UPT, UR9, 0x9, UPT ;  /* 0x000000090900788c */ /* 0x000fc4000bf06270 */
[----:B------:R-:W-:Y:S01]  /*0430*/  UIADD3 UR5, UPT, UPT, UR9, 0x7, URZ ;  /* 0x0000000709057890 */ /* 0x000fe2000fffe0ff */
[----:B------:R-:W-:-:S03]  /*0440*/  HFMA2 R88, -RZ, RZ, 0, 0 ;  /* 0x00000000ff587431 */ /* 0x000fc600000001ff */
[----:B------:R-:W-:Y:S01]  /*0450*/  USHF.R.S32.HI UR6, URZ, 0x1f, UR5 ;  /* 0x0000001fff067899 */ /* 0x000fe20008011405 */
[----:B------:R-:W-:Y:S02]  /*0460*/  HFMA2 R84, -RZ, RZ, 0, 0 ;  /* 0x00000000ff547431 */ /* 0x000fe400000001ff */
[----:B------:R-:W-:Y:S01]  /*0470*/  HFMA2 R80, -RZ, RZ, 0, 0 ;  /* 0x00000000ff507431 */ /* 0x000fe200000001ff */
[----:B------:R-:W-:Y:S01]  /*0480*/  ULEA.HI UR6, UR6, UR5, URZ, 0x3 ;  /* 0x0000000506067291 */ /* 0x000fe2000f8f18ff */
[----:B------:R-:W-:Y:S01]  /*0490*/  HFMA2 R76, -RZ, RZ, 0, 0 ;  /* 0x00000000ff4c7431 */ /* 0x000fe200000001ff */
[----:B------:R-:W-:Y:S02]  /*04a0*/  CS2R R74, SRZ ;  /* 0x00000000004a7805 */ /* 0x000fe4000001ff00 */
[----:B------:R-:W-:Y:S02]  /*04b0*/  MOV R86, RZ ;  /* 0x000000ff00567202 */ /* 0x000fe40000000f00 */
[----:B------:R-:W-:-:S02]  /*04c0*/  CS2R R72, SRZ ;  /* 0x0000000000487805 */ /* 0x000fc4000001ff00 */
[----:B------:R-:W-:Y:S02]  /*04d0*/  CS2R R70, SRZ ;  /* 0x0000000000467805 */ /* 0x000fe4000001ff00 */
[----:B------:R-:W-:Y:S02]  /*04e0*/  MOV R82, RZ ;  /* 0x000000ff00527202 */ /* 0x000fe40000000f00 */
[----:B------:R-:W-:Y:S02]  /*04f0*/  CS2R R68, SRZ ;  /* 0x0000000000447805 */ /* 0x000fe4000001ff00 */
[----:B------:R-:W-:Y:S02]  /*0500*/  MOV R78, RZ ;  /* 0x000000ff004e7202 */ /* 0x000fe40000000f00 */
[----:B------:R-:W-:Y:S02]  /*0510*/  CS2R R66, SRZ ;  /* 0x0000000000427805 */ /* 0x000fe4000001ff00 */
[----:B------:R-:W-:-:S02]  /*0520*/  CS2R R64, SRZ ;  /* 0x0000000000407805 */ /* 0x000fc4000001ff00 */
[----:B------:R-:W-:Y:S02]  /*0530*/  CS2R R62, SRZ ;  /* 0x00000000003e7805 */ /* 0x000fe4000001ff00 */
[----:B------:R-:W-:Y:S02]  /*0540*/  CS2R R60, SRZ ;  /* 0x00000000003c7805 */ /* 0x000fe4000001ff00 */
[----:B------:R-:W-:Y:S02]  /*0550*/  CS2R R58, SRZ ;  /* 0x00000000003a7805 */ /* 0x000fe4000001ff00 */
[----:B------:R-:W-:Y:S02]  /*0560*/  CS2R R56, SRZ ;  /* 0x0000000000387805 */ /* 0x000fe4000001ff00 */
        /* <DEDUP_REMOVED lines=11> */
[----:B------:R-:W-:Y:S01]  /*0620*/  CS2R R12, SRZ ;  /* 0x00000000000c7805 */ /* 0x000fe2000001ff00 */
[----:B------:R-:W-:Y:S01]  /*0630*/  USHF.R.S32.HI UR6, URZ, 0x3, UR6 ;  /* 0x00000003ff067899 */ /* 0x000fe20008011406 */
[----:B--2---:R-:W-:Y:S01]  /*0640*/  @P5 STS [R9], R16 ;  /* 0x0000001009005388 */ /* 0x004fe20000000800 */
[----:B------:R-:W-:-:S04]  /*0650*/  ISETP.GE.AND P5, PT, R15, UR18, PT ;  /* 0x000000120f007c0c */ /* 0x000fc8000bfa6270 */
[----:B------:R-:W-:Y:S02]  /*0660*/  ISETP.LT.AND P5, PT, R2, UR9, !P5 ;  /* 0x0000000902007c0c */ /* 0x000fe4000efa1270 */
[----:B------:R-:W-:Y:S02]  /*0670*/  LEA R2, R79, R81, 0x4 ;  /* 0x000000514f027211 */ /* 0x000fe400078e20ff */
[----:B----4-:R-:W-:Y:S01]  /*0680*/  @!P3 MOV R4, RZ ;  /* 0x000000ff0004b202 */ /* 0x010fe20000000f00 */
[----:B------:R0:W-:Y:S04]  /*0690*/  @P0 STS [R9+0x200], R17 ;  /* 0x0002001109000388 */ /* 0x0001e80000000800 */
[----:B---3--:R-:W-:Y:S04]  /*06a0*/  @P2 STS [R9+0x400], R10 ;  /* 0x0004000a09002388 */ /* 0x008fe80000000800 */
[----:B------:R1:W-:Y:S04]  /*06b0*/  @P1 STS [R9+0x600], R11 ;  /* 0x0006000b09001388 */ /* 0x0003e80000000800 */
[----:B------:R2:W-:Y:S04]  /*06c0*/  STS.128 [R2], R4 ;  /* 0x0000000402007388 */ /* 0x0005e80000000c00 */
[----:B------:R-:W-:Y:S04]  /*06d0*/  @!P6 STS [R2+0x4], RZ ;  /* 0x000004ff0200e388 */ /* 0x000fe80000000800 */
[----:B------:R-:W-:Y:S04]  /*06e0*/  @!P4 STS [R2+0x8], RZ ;  /* 0x000008ff0200c388 */ /* 0x000fe80000000800 */
[----:B------:R3:W-:Y:S01]  /*06f0*/  @!P5 STS [R2+0xc], RZ ;  /* 0x00000cff0200d388 */ /* 0x0007e20000000800 */
[----:B0-----:R-:W-:-:S02]  /*0700*/  CS2R R16, SRZ ;  /* 0x0000000000107805 */ /* 0x001fc4000001ff00 */
[----:B------:R-:W-:Y:S02]  /*0710*/  CS2R R14, SRZ ;  /* 0x00000000000e7805 */ /* 0x000fe4000001ff00 */
[----:B-1----:R-:W-:Y:S02]  /*0720*/  CS2R R10, SRZ ;  /* 0x00000000000a7805 */ /* 0x002fe4000001ff00 */
[----:B------:R-:W-:Y:S02]  /*0730*/  CS2R R8, SRZ ;  /* 0x0000000000087805 */ /* 0x000fe4000001ff00 */
[----:B--2---:R-:W-:Y:S02]  /*0740*/  MOV R5, RZ ;  /* 0x000000ff00057202 */ /* 0x004fe40000000f00 */
[----:B------:R-:W-:Y:S01]  /*0750*/  CS2R R6, SRZ ;  /* 0x0000000000067805 */ /* 0x000fe2000001ff00 */
[----:B---3--:R-:W-:Y:S01]  /*0760*/  HFMA2 R2, -RZ, RZ, 0, 0 ;  /* 0x00000000ff027431 */ /* 0x008fe200000001ff */
[----:B------:R-:W-:Y:S01]  /*0770*/  MOV R4, RZ ;  /* 0x000000ff00047202 */ /* 0x000fe20000000f00 */
[----:B------:R-:W-:Y:S06]  /*0780*/  BAR.SYNC.DEFER_BLOCKING 0x0 ;  /* 0x0000000000007b1d */ /* 0x000fec0000010000 */
[----:B------:R-:W-:Y:S05]  /*0790*/  BRA.U !UP0, `(.L_x_0) ;  /* 0x0000001108247547 */ /* 0x000fea000b800000 */
[----:B------:R-:W-:Y:S01]  /*07a0*/  UISETP.LT.AND UP0, UPT, UR6, 0x2, UPT ;  /* 0x000000020600788c */ /* 0x000fe2000bf01270 */
[----:B------:R-:W-:Y:S01]  /*07b0*/  MOV R88, RZ ;  /* 0x000000ff00587202 */ /* 0x000fe20000000f00 */
[----:B------:R-:W-:Y:S02]  /*07c0*/  UMOV UR8, 0x1 ;  /* 0x0000000100087882 */ /* 0x000fe40000000000 */
[----:B------:R-:W-:-:S12]  /*07d0*/  USEL UR7, UR6, 0x2, !UP0 ;  /* 0x0000000206077887 */ /* 0x000fd8000c000000 */
.L_x_5:
[----:B------:R-:W-:Y:S01]  /*07e0*/  USHF.L.U32 UR9, UR8, 0x3, URZ ;  /* 0x0000000308097899 */ /* 0x000fe200080006ff */
[----:B------:R-:W0:Y:S01]  /*07f0*/  S2UR UR16, SR_CTAID.X ;  /* 0x00000000001079c3 */ /* 0x000e220000002500 */
[----:B------:R-:W1:Y:S04]  /*0800*/  LDCU.64 UR4, c[0x0][0x398] ;  /* 0x00007300ff0477ac */ /* 0x000e680008000a00 */
[----:B------:R-:W-:-:S05]  /*0810*/  MOV R21, UR9 ;  /* 0x0000000900157c02 */ /* 0x000fca0008000f00 */
[----:B------:R-:W-:-:S05]  /*0820*/  IMAD.WIDE R20, R21, 0x4, R92 ;  /* 0x0000000415147825 */ /* 0x000fca00078e025c */
[----:B------:R2:W5:Y:S04]  /*0830*/  LDG.E.64 R24, desc[UR10][R20.64] ;  /* 0x0000000a14187981 */ /* 0x000568000c1e1b00 */
[----:B------:R2:W5:Y:S01]  /*0840*/  LDG.E.64 R26, desc[UR10][R20.64+0x8] ;  /* 0x0000080a141a7981 */ /* 0x000562000c1e1b00 */
[----:B------:R-:W-:Y:S01]  /*0850*/  SHF.L.U32 R0, R79, 0x2, RZ ;  /* 0x000000024f007819 */ /* 0x000fe200000006ff */
[----:B------:R-:W-:Y:S01]  /*0860*/  BSSY.RECONVERGENT B0, `(.L_x_1) ;  /* 0x000002e000007945 */ /* 0x000fe20003800200 */
[----:B------:R-:W-:Y:S01]  /*0870*/  MOV R3, UR9 ;  /* 0x0000000900037c02 */ /* 0x000fe20008000f00 */
[----:B0-----:R-:W-:-:S03]  /*0880*/  UIMAD UR13, UR16, UR12, URZ ;  /* 0x0000000c100d72a4 */ /* 0x001fc6000f8e02ff */
[----:B------:R-:W-:-:S03]  /*0890*/  LOP3.LUT R0, R3, 0x4, R0, 0xf8, !PT ;  /* 0x0000000403007812 */ /* 0x000fc600078ef800 */
[----:B------:R-:W-:Y:S02]  /*08a0*/  MOV R22, UR13 ;  /* 0x0000000d00167c02 */ /* 0x000fe40008000f00 */
[----:B-1----:R-:W-:Y:S02]  /*08b0*/  ISETP.GE.AND P0, PT, R0, UR5, PT ;  /* 0x0000000500007c0c */ /* 0x002fe4000bf06270 */
[----:B------:R-:W-:-:S04]  /*08c0*/  LEA R3, R22, R77, 0x3 ;  /* 0x0000004d16037211 */ /* 0x000fc800078e18ff */
[----:B------:R-:W-:-:S13]  /*08d0*/  ISETP.LT.AND P1, PT, R3, UR4, PT ;  /* 0x0000000403007c0c */ /* 0x000fda000bf21270 */
[----:B--2---:R-:W-:Y:S05]  /*08e0*/  @!P0 BRA P1, `(.L_x_2) ;  /* 0x00000000004c8947 */ /* 0x004fea0000800000 */
[----:B------:R-:W0:Y:S01]  /*08f0*/  S2R R0, SR_TID.Y ;  /* 0x0000000000007919 */ /* 0x000e220000002200 */
[----:B------:R-:W0:Y:S01]  /*0900*/  LDCU UR13, c[0x0][0x360] ;  /* 0x00006c00ff0d77ac */ /* 0x000e220008000800 */
[----:B------:R-:W1:Y:S01]  /*0910*/  S2UR UR14, SR_CgaCtaId ;  /* 0x00000000000e79c3 */ /* 0x000e620000008800 */
[----:B------:R-:W0:Y:S01]  /*0920*/  S2R R3, SR_TID.X ;  /* 0x0000000000037919 */ /* 0x000e220000002100 */
[----:B------:R-:W-:-:S06]  /*0930*/  USHF.L.U32 UR15, UR8, 0xc, URZ ;  /* 0x0000000c080f7899 */ /* 0x000fcc00080006ff */
[----:B------:R-:W-:-:S04]  /*0940*/  MOV R28, UR15 ;  /* 0x0000000f001c7c02 */ /* 0x000fc80008000f00 */
[----:B------:R-:W-:Y:S02]  /*0950*/  LOP3.LUT R29, R28, 0x1000, RZ, 0xc0, !PT ;  /* 0x000010001c1d7812 */ /* 0x000fe400078ec0ff */
[----:B-1----:R-:W-:Y:S01]  /*0960*/  MOV R81, UR14 ;  /* 0x0000000e00517c02 */ /* 0x002fe20008000f00 */
[----:B0-----:R-:W-:Y:S01]  /*0970*/  IMAD R20, R0, UR13, R3 ;  /* 0x0000000d00147c24 */ /* 0x001fe2000f8e0203 */
[----:B------:R-:W-:Y:S02]  /*0980*/  UMOV UR13, 0x400 ;  /* 0x00000400000d7882 */ /* 0x000fe40000000000 */
[----:B------:R-:W-:Y:S02]  /*0990*/  MOV R30, UR13 ;  /* 0x0000000d001e7c02 */ /* 0x000fe40008000f00 */
[----:B------:R-:W-:Y:S02]  /*09a0*/  SHF.L.U32 R21, R20, 0x9, RZ ;  /* 0x0000000914157819 */ /* 0x000fe400000006ff */
[----:B------:R-:W-:-:S02]  /*09b0*/  LEA R90, R81, R30, 0x18 ;  /* 0x0000001e515a7211 */ /* 0x000fc400078ec0ff */
[----:B------:R-:W-:-:S04]  /*09c0*/  LOP3.LUT R21, R21, 0x200, RZ, 0xc0, !PT ;  /* 0x0000020015157812 */ /* 0x000fc800078ec0ff */
[----:B------:R-:W-:-:S04]  /*09d0*/  LEA.HI R21, R20, R21, RZ, 0x1f ;  /* 0x0000001514157211 */ /* 0x000fc800078ff8ff */
[----:B------:R-:W-:-:S04]  /*09e0*/  LEA R20, R21, R90, 0x2 ;  /* 0x0000005a15147211 */ /* 0x000fc800078e10ff */
[----:B------:R-:W-:-:S05]  /*09f0*/  IADD3 R20, PT, PT, R20, R29, RZ ;  /* 0x0000001d14147210 */ /* 0x000fca0007ffe0ff */
[----:B------:R0:W-:Y:S01]  /*0a00*/  STS [R20], RZ ;  /* 0x000000ff14007388 */ /* 0x0001e20000000800 */
[----:B------:R-:W-:Y:S05]  /*0a10*/  BRA `(.L_x_3) ;  /* 0x0000000000487947 */ /* 0x000fea0003800000 */
.L_x_2:
        /* <DEDUP_REMOVED lines=17> */
[----:B-----5:R1:W-:Y:S02]  /*0b30*/  STS [R21], R24 ;  /* 0x0000001815007388 */ /* 0x0203e40000000800 */
.L_x_3:
[----:B------:R-:W-:Y:S05]  /*0b40*/  BSYNC.RECONVERGENT B0 ;  /* 0x0000000000007941 */ /* 0x000fea0003800200 */
.L_x_1:
[----:B------:R-:W2:Y:S01]  /*0b50*/  LDC R33, c[0x0][0x360] ;  /* 0x0000d800ff217b82 */ /* 0x000ea20000000800 */
[----:B------:R-:W-:Y:S01]  /*0b60*/  MOV R35, UR8 ;  /* 0x0000000800237c02 */ /* 0x000fe20008000f00 */
[----:B------:R-:W3:Y:S06]  /*0b70*/  LDCU UR18, c[0x0][0x3a0] ;  /* 0x00007400ff1277ac */ /* 0x000eec0008000800 */
[----:B------:R-:W4:Y:S08]  /*0b80*/  LDC R23, c[0x0][0x360] ;  /* 0x0000d800ff177b82 */ /* 0x000f300000000800 */
[----:B-1---5:R-:W1:Y:S01]  /*0b90*/  LDC R24, c[0x0][0x360] ;  /* 0x0000d800ff187b82 */ /* 0x022e620000000800 */
[----:B------:R-:W3:Y:S01]  /*0ba0*/  LDCU UR13, c[0x0][0x360] ;  /* 0x00006c00ff0d77ac */ /* 0x000ee20008000800 */
[----:B--2---:R-:W-:-:S06]  /*0bb0*/  IMAD R31, R0, R33, R3 ;  /* 0x00000021001f7224 */ /* 0x004fcc00078e0203 */
[----:B------:R-:W2:Y:S01]  /*0bc0*/  S2UR UR17, SR_CTAID.Y ;  /* 0x00000000001179c3 */ /* 0x000ea20000002600 */
[----:B0-----:R-:W-:Y:S01]  /*0bd0*/  SHF.L.U32 R20, R31, 0x2, RZ ;  /* 0x000000021f147819 */ /* 0x001fe200000006ff */
[----:B----4-:R-:W-:-:S03]  /*0be0*/  IMAD R22, R0, R23, R3 ;  /* 0x0000001700167224 */ /* 0x010fc600078e0203 */
[----:B------:R-:W-:Y:S02]  /*0bf0*/  LOP3.LUT R20, R20, 0x4, RZ, 0xc0, !PT ;  /* 0x0000000414147812 */ /* 0x000fe400078ec0ff */
[----:B------:R-:W-:Y:S02]  /*0c00*/  SHF.L.U32 R21, R22, 0x2, RZ ;  /* 0x0000000216157819 */ /* 0x000fe400000006ff */
[----:B------:R-:W-:Y:S02]  /*0c10*/  LEA R32, R35, R20, 0x3 ;  /* 0x0000001423207211 */ /* 0x000fe400078e18ff */
[----:B------:R-:W-:Y:S02]  /*0c20*/  LOP3.LUT R21, R21, 0x4, RZ, 0xc0, !PT ;  /* 0x0000000415157812 */ /* 0x000fe400078ec0ff */
[----:B------:R-:W-:Y:S02]  /*0c30*/  MOV R20, UR8 ;  /* 0x0000000800147c02 */ /* 0x000fe40008000f00 */
[----:B------:R-:W-:-:S02]  /*0c40*/  IADD3 R32, PT, PT, R32, 0x1, RZ ;  /* 0x0000000120207810 */ /* 0x000fc40007ffe0ff */
[----:B------:R-:W-:Y:S01]  /*0c50*/  LEA R35, R20, R21, 0x3 ;  /* 0x0000001514237211 */ /* 0x000fe200078e18ff */
[----:B------:R-:W-:Y:S01]  /*0c60*/  IMAD R21, R33, UR16, RZ ;  /* 0x0000001021157c24 */ /* 0x000fe2000f8e02ff */
[----:B------:R-:W-:Y:S01]  /*0c70*/  SHF.L.U32 R20, R31, 0x9, RZ ;  /* 0x000000091f147819 */ /* 0x000fe200000006ff */
[----:B------:R-:W2:Y:S01]  /*0c80*/  LDC R33, c[0x0][0x364] ;  /* 0x0000d900ff217b82 */ /* 0x000ea20000000800 */
[----:B------:R-:W-:Y:S01]  /*0c90*/  ISETP.GE.AND P0, PT, R32, UR5, PT ;  /* 0x0000000520007c0c */ /* 0x000fe2000bf06270 */
[----:B---3--:R-:W-:Y:S01]  /*0ca0*/  IMAD R32, R0, UR13, R3 ;  /* 0x0000000d00207c24 */ /* 0x008fe2000f8e0203 */
[----:B------:R-:W-:Y:S02]  /*0cb0*/  LOP3.LUT R34, R20, 0x200, RZ, 0xc0, !PT ;  /* 0x0000020014227812 */ /* 0x000fe400078ec0ff */
[----:B------:R-:W-:Y:S02]  /*0cc0*/  SHF.R.U32.HI R20, RZ, 0x1, R31 ;  /* 0x00000001ff147819 */ /* 0x000fe4000001161f */
[----:B------:R-:W-:-:S02]  /*0cd0*/  IADD3 R35, PT, PT, R35, 0x2, RZ ;  /* 0x0000000223237810 */ /* 0x000fc40007ffe0ff */
[----:B------:R-:W-:Y:S02]  /*0ce0*/  LEA R20, R21, R20, 0x3 ;  /* 0x0000001415147211 */ /* 0x000fe400078e18ff */
[----:B------:R-:W-:Y:S01]  /*0cf0*/  LEA.HI R31, R31, R34, RZ, 0x1f ;  /* 0x000000221f1f7211 */ /* 0x000fe200078ff8ff */
[----:B------:R-:W-:Y:S01]  /*0d00*/  IMAD R34, R23, UR16, RZ ;  /* 0x0000001017227c24 */ /* 0x000fe2000f8e02ff */
[----:B------:R-:W-:Y:S02]  /*0d10*/  ISETP.LT.AND P0, PT, R20, UR4, !P0 ;  /* 0x0000000414007c0c */ /* 0x000fe4000c701270 */
[----:B------:R-:W0:Y:S01]  /*0d20*/  LDC.64 R20, c[0x0][0x388] ;  /* 0x0000e200ff147b82 */ /* 0x000e220000000a00 */
[----:B------:R-:W-:Y:S02]  /*0d30*/  ISETP.GE.AND P1, PT, R35, UR5, PT ;  /* 0x0000000523007c0c */ /* 0x000fe4000bf26270 */
[----:B------:R-:W-:Y:S02]  /*0d40*/  SHF.R.U32.HI R35, RZ, 0x1, R22 ;  /* 0x00000001ff237819 */ /* 0x000fe40000011616 */
[----:B------:R-:W-:-:S02]  /*0d50*/  SHF.L.U32 R23, R32, 0x2, RZ ;  /* 0x0000000220177819 */ /* 0x000fc400000006ff */
[----:B------:R-:W-:Y:S01]  /*0d60*/  LEA R34, R34, R35, 0x3 ;  /* 0x0000002322227211 */ /* 0x000fe200078e18ff */
[----:B--2---:R-:W-:Y:S01]  /*0d70*/  IMAD R33, R33, UR17, RZ ;  /* 0x0000001121217c24 */ /* 0x004fe2000f8e02ff */
[----:B------:R-:W-:Y:S02]  /*0d80*/  LOP3.LUT R23, R23, 0x7c, RZ, 0xc0, !PT ;  /* 0x0000007c17177812 */ /* 0x000fe400078ec0ff */
[----:B------:R-:W-:Y:S02]  /*0d90*/  ISETP.LT.AND P1, PT, R34, UR4, !P1 ;  /* 0x0000000422007c0c */ /* 0x000fe4000cf21270 */
[----:B------:R-:W-:Y:S02]  /*0da0*/  LEA R33, R33, R23, 0x3 ;  /* 0x0000001721217211 */ /* 0x000fe400078e18ff */
[----:B------:R-:W-:-:S05]  /*0db0*/  LEA.HI R34, R32, UR9, RZ, 0x1b ;  /* 0x0000000920227c11 */ /* 0x000fca000f8fd8ff */
[----:B------:R-:W-:-:S04]  /*0dc0*/  IMAD R23, R34, UR18, R33 ;  /* 0x0000001222177c24 */ /* 0x000fc8000f8e0221 */
[----:B0-----:R-:W-:Y:S01]  /*0dd0*/  IMAD.WIDE R20, R23, 0x4, R20 ;  /* 0x0000000417147825 */ /* 0x001fe200078e0214 */
[----:B------:R-:W-:-:S04]  /*0de0*/  SHF.L.U32 R23, R22, 0x9, RZ ;  /* 0x0000000916177819 */ /* 0x000fc800000006ff */
[----:B------:R-:W-:-:S04]  /*0df0*/  LOP3.LUT R23, R23, 0x200, RZ, 0xc0, !PT ;  /* 0x0000020017177812 */ /* 0x000fc800078ec0ff */
[-C--:B------:R-:W-:Y:S02]  /*0e00*/  @!P1 IADD3 R35, PT, PT, R35, R23.reuse, RZ ;  /* 0x0000001723239210 */ /* 0x080fe40007ffe0ff */
[----:B------:R-:W-:Y:S02]  /*0e10*/  @P1 LEA.HI R83, R22, R23, RZ, 0x1f ;  /* 0x0000001716531211 */ /* 0x000fe400078ff8ff */
[----:B------:R-:W2:Y:S01]  /*0e20*/  LDG.E.128 R20, desc[UR10][R20.64] ;  /* 0x0000000a14147981 */ /* 0x000ea2000c1e1d00 */
[-C--:B------:R-:W-:Y:S01]  /*0e30*/  LEA R31, R31, R90.reuse, 0x2 ;  /* 0x0000005a1f1f7211 */ /* 0x080fe200078e10ff */
[----:B------:R-:W0:Y:S01]  /*0e40*/  LDCU UR13, c[0x0][0x360] ;  /* 0x00006c00ff0d77ac */ /* 0x000e220008000800 */
[----:B------:R-:W-:Y:S02]  /*0e50*/  @!P1 LEA R35, R35, R90, 0x2 ;  /* 0x0000005a23239211 */ /* 0x000fe400078e10ff */
[----:B------:R-:W-:Y:S01]  /*0e60*/  IADD3 R85, PT, PT, R29, R31, RZ ;  /* 0x0000001f1d557210 */ /* 0x000fe20007ffe0ff */
[----:B-1----:R-:W-:Y:S01]  /*0e70*/  IMAD R31, R0, R24, R3 ;  /* 0x00000018001f7224 */ /* 0x002fe200078e0203 */
[----:B------:R-:W-:-:S02]  /*0e80*/  @P1 LEA R83, R83, R90, 0x2 ;  /* 0x0000005a53531211 */ /* 0x000fc400078e10ff */
[C---:B------:R-:W-:Y:S01]  /*0e90*/  @!P1 IADD3 R35, PT, PT, R29.reuse, R35, RZ ;  /* 0x000000231d239210 */ /* 0x040fe20007ffe0ff */
[----:B------:R-:W-:Y:S01]  /*0ea0*/  @!P0 STS [R85+0x200], RZ ;  /* 0x000200ff55008388 */ /* 0x000fe20000000800 */
[----:B------:R-:W-:Y:S02]  /*0eb0*/  @P1 IADD3 R83, PT, PT, R29, R83, RZ ;  /* 0x000000531d531210 */ /* 0x000fe40007ffe0ff */
[----:B------:R-:W-:Y:S01]  /*0ec0*/  SHF.L.U32 R87, R31, 0x2, RZ ;  /* 0x000000021f577819 */ /* 0x000fe200000006ff */
[----:B------:R1:W-:Y:S01]  /*0ed0*/  @P0 STS [R85+0x200], R25 ;  /* 0x0002001955000388 */ /* 0x0003e20000000800 */
[----:B------:R-:W-:Y:S02]  /*0ee0*/  MOV R89, UR8 ;  /* 0x0000000800597c02 */ /* 0x000fe40008000f00 */
[----:B------:R-:W-:Y:S01]  /*0ef0*/  LOP3.LUT R87, R87, 0x4, RZ, 0xc0, !PT ;  /* 0x0000000457577812 */ /* 0x000fe200078ec0ff */
[----:B------:R-:W-:Y:S01]  /*0f00*/  @!P1 STS [R35+0x400], RZ ;  /* 0x000400ff23009388 */ /* 0x000fe20000000800 */
[----:B------:R-:W-:-:S02]  /*0f10*/  IADD3 R30, PT, PT, R30, 0x2000, RZ ;  /* 0x000020001e1e7810 */ /* 0x000fc40007ffe0ff */
[----:B------:R-:W-:Y:S01]  /*0f20*/  LEA R87, R89, R87, 0x3 ;  /* 0x0000005759577211 */ /* 0x000fe200078e18ff */
[----:B------:R3:W-:Y:S01]  /*0f30*/  @P1 STS [R83+0x400], R26 ;  /* 0x0004001a53001388 */ /* 0x0007e20000000800 */
[----:B------:R-:W-:Y:S01]  /*0f40*/  LEA R81, R81, R30, 0x18 ;  /* 0x0000001e51517211 */ /* 0x000fe200078ec0ff */
[----:B-1----:R-:W1:Y:S01]  /*0f50*/  LDC R25, c[0x0][0x364] ;  /* 0x0000d900ff197b82 */ /* 0x002e620000000800 */
[----:B------:R-:W4:Y:S01]  /*0f60*/  LDCU UR14, c[0x0][0x360] ;  /* 0x00006c00ff0e77ac */ /* 0x000f220008000800 */
[----:B------:R-:W-:Y:S02]  /*0f70*/  SHF.L.U32 R30, R31, 0x9, RZ ;  /* 0x000000091f1e7819 */ /* 0x000fe400000006ff */
[----:B------:R-:W-:Y:S02]  /*0f80*/  IADD3 R87, PT, PT, R87, 0x3, RZ ;  /* 0x0000000357577810 */ /* 0x000fe40007ffe0ff */
[----:B------:R-:W-:Y:S01]  /*0f90*/  SHF.R.U32.HI R31, RZ, 0x1, R31 ;  /* 0x00000001ff1f7819 */ /* 0x000fe2000001161f */
[----:B---3--:R-:W-:Y:S01]  /*0fa0*/  IMAD R26, R24, UR16, RZ ;  /* 0x00000010181a7c24 */ /* 0x008fe2000f8e02ff */
[----:B------:R-:W-:Y:S01]  /*0fb0*/  ISETP.GE.AND P1, PT, R87, UR5, PT ;  /* 0x0000000557007c0c */ /* 0x000fe2000bf26270 */
[----:B------:R-:W3:Y:S01]  /*0fc0*/  LDC R24, c[0x0][0x364] ;  /* 0x0000d900ff187b82 */ /* 0x000ee20000000800 */
[----:B------:R-:W3:Y:S01]  /*0fd0*/  LDCU UR15, c[0x0][0x360] ;  /* 0x00006c00ff0f77ac */ /* 0x000ee20008000800 */
[----:B------:R-:W-:-:S02]  /*0fe0*/  ISETP.GE.AND P0, PT, R33, UR18, PT ;  /* 0x0000001221007c0c */ /* 0x000fc4000bf06270 */
[----:B------:R-:W-:Y:S02]  /*0ff0*/  LEA R26, R26, R31, 0x3 ;  /* 0x0000001f1a1a7211 */ /* 0x000fe400078e18ff */
[----:B------:R-:W-:Y:S02]  /*1000*/  LOP3.LUT R30, R30, 0x200, RZ, 0xc0, !PT ;  /* 0x000002001e1e7812 */ /* 0x000fe400078ec0ff */
[----:B------:R-:W3:Y:S01]  /*1010*/  LDC R33, c[0x0][0x364] ;  /* 0x0000d900ff217b82 */ /* 0x000ee20000000800 */
[----:B------:R-:W-:Y:S01]  /*1020*/  ISETP.LT.AND P1, PT, R26, UR4, !P1 ;  /* 0x000000041a007c0c */ /* 0x000fe2000cf21270 */
[C-C-:B----4-:R-:W-:Y:S01]  /*1030*/  IMAD R26, R0.reuse, UR14, R3.reuse ;  /* 0x0000000e001a7c24 */ /* 0x150fe2000f8e0203 */
[----:B------:R-:W-:Y:S01]  /*1040*/  IADD3 R31, PT, PT, R31, R30, RZ ;  /* 0x0000001e1f1f7210 */ /* 0x000fe20007ffe0ff */
[----:B0-----:R-:W-:Y:S01]  /*1050*/  IMAD R30, R0, UR13, R3 ;  /* 0x0000000d001e7c24 */ /* 0x001fe2000f8e0203 */
[----:B------:R-:W-:Y:S01]  /*1060*/  ISETP.LT.AND P0, PT, R34, UR5, !P0 ;  /* 0x0000000522007c0c */ /* 0x000fe2000c701270 */
[----:B-1----:R-:W-:Y:S01]  /*1070*/  IMAD R35, R25, UR17, RZ ;  /* 0x0000001119237c24 */ /* 0x002fe2000f8e02ff */
[----:B------:R-:W-:-:S02]  /*1080*/  SHF.L.U32 R83, R26, 0x2, RZ ;  /* 0x000000021a537819 */ /* 0x000fc400000006ff */
[----:B------:R-:W-:Y:S02]  /*1090*/  SHF.L.U32 R25, R30, 0x2, RZ ;  /* 0x000000021e197819 */ /* 0x000fe400000006ff */
[----:B------:R-:W-:Y:S02]  /*10a0*/  LOP3.LUT R83, R83, 0x7c, RZ, 0xc0, !PT ;  /* 0x0000007c53537812 */ /* 0x000fe400078ec0ff */
[----:B------:R-:W-:Y:S02]  /*10b0*/  LOP3.LUT R25, R25, 0x7c, RZ, 0xc0, !PT ;  /* 0x0000007c19197812 */ /* 0x000fe400078ec0ff */
[----:B------:R-:W-:Y:S01]  /*10c0*/  LEA R31, R31, R90, 0x2 ;  /* 0x0000005a1f1f7211 */ /* 0x000fe200078e10ff */
[----:B---3--:R-:W-:Y:S01]  /*10d0*/  IMAD R24, R24, UR17, RZ ;  /* 0x0000001118187c24 */ /* 0x008fe2000f8e02ff */
[----:B------:R-:W-:Y:S02]  /*10e0*/  LEA R25, R35, R25, 0x3 ;  /* 0x0000001923197211 */ /* 0x000fe400078e18ff */
[----:B------:R-:W-:-:S02]  /*10f0*/  LEA R32, R32, R81, 0x4 ;  /* 0x0000005120207211 */ /* 0x000fc400078e20ff */
[----:B------:R-:W-:Y:S01]  /*1100*/  LEA R83, R24, R83, 0x3 ;  /* 0x0000005318537211 */ /* 0x000fe200078e18ff */
[----:B------:R-:W-:Y:S01]  /*1110*/  IMAD R24, R0, UR15, R3 ;  /* 0x0000000f00187c24 */ /* 0x000fe2000f8e0203 */
[----:B------:R-:W-:Y:S01]  /*1120*/  IADD3 R25, PT, PT, R25, 0x1, RZ ;  /* 0x0000000119197810 */ /* 0x000fe20007ffe0ff */
[----:B------:R-:W-:Y:S01]  /*1130*/  IMAD R33, R33, UR17, RZ ;  /* 0x0000001121217c24 */ /* 0x000fe2000f8e02ff */
[----:B------:R-:W-:Y:S02]  /*1140*/  IADD3 R83, PT, PT, R83, 0x2, RZ ;  /* 0x0000000253537810 */ /* 0x000fe40007ffe0ff */
[----:B------:R-:W-:Y:S02]  /*1150*/  SHF.L.U32 R35, R24, 0x2, RZ ;  /* 0x0000000218237819 */ /* 0x000fe400000006ff */
[----:B------:R-:W-:Y:S02]  /*1160*/  ISETP.GE.AND P2, PT, R25, UR18, PT ;  /* 0x0000001219007c0c */ /* 0x000fe4000bf46270 */
[----:B------:R-:W-:-:S02]  /*1170*/  LOP3.LUT R35, R35, 0x7c, RZ, 0xc0, !PT ;  /* 0x0000007c23237812 */ /* 0x000fc400078ec0ff */
[----:B------:R-:W-:Y:S02]  /*1180*/  LEA.HI R25, R30, UR9, RZ, 0x1b ;  /* 0x000000091e197c11 */ /* 0x000fe4000f8fd8ff */
[----:B------:R-:W-:Y:S02]  /*1190*/  LEA R33, R33, R35, 0x3 ;  /* 0x0000002321217211 */ /* 0x000fe400078e18ff */
[----:B------:R-:W-:Y:S02]  /*11a0*/  ISETP.LT.AND P2, PT, R25, UR5, !P2 ;  /* 0x0000000519007c0c */ /* 0x000fe4000d741270 */
[----:B------:R-:W-:Y:S02]  /*11b0*/  ISETP.GE.AND P3, PT, R83, UR18, PT ;  /* 0x0000001253007c0c */ /* 0x000fe4000bf66270 */
[----:B------:R-:W-:Y:S02]  /*11c0*/  LEA.HI R25, R26, UR9, RZ, 0x1b ;  /* 0x000000091a197c11 */ /* 0x000fe4000f8fd8ff */
[----:B------:R-:W-:-:S02]  /*11d0*/  IADD3 R33, PT, PT, R33, 0x3, RZ ;  /* 0x0000000321217810 */ /* 0x000fc40007ffe0ff */
[----:B------:R-:W-:Y:S02]  /*11e0*/  ISETP.LT.AND P3, PT, R25, UR5, !P3 ;  /* 0x0000000519007c0c */ /* 0x000fe4000df61270 */
[----:B------:R-:W-:Y:S02]  /*11f0*/  ISETP.GE.AND P4, PT, R33, UR18, PT ;  /* 0x0000001221007c0c */ /* 0x000fe4000bf86270 */
[----:B------:R-:W-:Y:S02]  /*1200*/  LEA.HI R25, R24, UR9, RZ, 0x1b ;  /* 0x0000000918197c11 */ /* 0x000fe4000f8fd8ff */
[----:B------:R-:W-:Y:S02]  /*1210*/  IADD3 R34, PT, PT, R29, R31, RZ ;  /* 0x0000001f1d227210 */ /* 0x000fe40007ffe0ff */
[----:B------:R-:W-:Y:S01]  /*1220*/  ISETP.LT.AND P4, PT, R25, UR5, !P4 ;  /* 0x0000000519007c0c */ /* 0x000fe2000e781270 */
[----:B------:R-:W-:Y:S01]  /*1230*/  UMOV UR5, 0x10 ;  /* 0x0000001000057882 */ /* 0x000fe20000000000 */
[----:B------:R-:W-:Y:S01]  /*1240*/  @!P2 LEA R30, R30, R81, 0x4 ;  /* 0x000000511e1ea211 */ /* 0x000fe200078e20ff */
[----:B------:R-:W-:Y:S01]  /*1250*/  @!P1 STS [R34+0x600], RZ ;  /* 0x000600ff22009388 */ /* 0x000fe20000000800 */
[----:B------:R-:W-:-:S02]  /*1260*/  IADD3 R32, PT, PT, R29, R32, RZ ;  /* 0x000000201d207210 */ /* 0x000fc40007ffe0ff */
[-C--:B------:R-:W-:Y:S01]  /*1270*/  @!P3 LEA R26, R26, R81.reuse, 0x4 ;  /* 0x000000511a1ab211 */ /* 0x080fe200078e20ff */
[----:B------:R0:W-:Y:S01]  /*1280*/  @P1 STS [R34+0x600], R27 ;  /* 0x0006001b22001388 */ /* 0x0001e20000000800 */
[C---:B------:R-:W-:Y:S02]  /*1290*/  @!P2 IADD3 R30, PT, PT, R29.reuse, R30, RZ ;  /* 0x0000001e1d1ea210 */ /* 0x040fe40007ffe0ff */
[----:B------:R-:W-:Y:S02]  /*12a0*/  @!P3 IADD3 R26, PT, PT, R29, R26, RZ ;  /* 0x0000001a1d1ab210 */ /* 0x000fe40007ffe0ff */
[----:B------:R-:W-:Y:S02]  /*12b0*/  LOP3.LUT R28, R28, 0x1000, RZ, 0xc, !PT ;  /* 0x000010001c1c7812 */ /* 0x000fe400078e0cff */
[-C--:B------:R-:W-:Y:S02]  /*12c0*/  @!P4 LEA R24, R24, R81.reuse, 0x4 ;  /* 0x000000511818c211 */ /* 0x080fe400078e20ff */
[----:B------:R-:W-:-:S02]  /*12d0*/  LEA R25, R0, R81, 0x5 ;  /* 0x0000005100197211 */ /* 0x000fc400078e28ff */
[----:B------:R-:W-:Y:S02]  /*12e0*/  @!P4 IADD3 R24, PT, PT, R29, R24, RZ ;  /* 0x000000181d18c210 */ /* 0x000fe40007ffe0ff */
[----:B0-----:R-:W-:Y:S02]  /*12f0*/  LEA R27, R3, R90, 0x5 ;  /* 0x0000005a031b7211 */ /* 0x001fe400078e28ff */
[----:B------:R-:W-:Y:S02]  /*1300*/  IADD3 R83, PT, PT, R25, 0x10, R28 ;  /* 0x0000001019537810 */ /* 0x000fe40007ffe01c */
[----:B------:R-:W-:Y:S01]  /*1310*/  IADD3 R85, PT, PT, R28, R27, RZ ;  /* 0x0000001b1c557210 */ /* 0x000fe20007ffe0ff */
[----:B--2---:R0:W-:Y:S04]  /*1320*/  STS.128 [R32], R20 ;  /* 0x0000001420007388 */ /* 0x0041e80000000c00 */
[----:B------:R0:W-:Y:S04]  /*1330*/  @!P0 STS [R32], RZ ;  /* 0x000000ff20008388 */ /* 0x0001e80000000800 */
[----:B------:R0:W-:Y:S04]  /*1340*/  @!P2 STS [R30+0x4], RZ ;  /* 0x000004ff1e00a388 */ /* 0x0001e80000000800 */
[----:B------:R0:W-:Y:S04]  /*1350*/  @!P3 STS [R26+0x8], RZ ;  /* 0x000008ff1a00b388 */ /* 0x0001e80000000800 */
[----:B------:R0:W-:Y:S02]  /*1360*/  @!P4 STS [R24+0xc], RZ ;  /* 0x00000cff1800c388 */ /* 0x0001e40000000800 */
.L_x_4:
[----:B0-----:R-:W-:Y:S04]  /*1370*/  LDS.128 R20, [R85+UR5+-0x10] ;  /* 0xfffff00555147984 */ /* 0x001fe80008000c00 */
[----:B------:R-:W0:Y:S04]  /*1380*/  LDS.128 R24, [R83+-0x10] ;  /* 0xfffff00053187984 */ /* 0x000e280000000c00 */
[----:B------:R1:W2:Y:S04]  /*1390*/  LDS.128 R28, [R83] ;  /* 0x00000000531c7984 */ /* 0x0002a80000000c00 */
[----:B------:R-:W3:Y:S01]  /*13a0*/  LDS.128 R32, [R85+UR5] ;  /* 0x0000000555207984 */ /* 0x000ee20008000c00 */
[----:B------:R-:W-:Y:S01]  /*13b0*/  UIADD3 UR5, UPT, UPT, UR5, 0x200, URZ ;  /* 0x0000020005057890 */ /* 0x000fe2000fffe0ff */
[----:B-1----:R-:W-:-:S03]  /*13c0*/  IADD3 R83, PT, PT, R83, 0x200, RZ ;  /* 0x0000020053537810 */ /* 0x002fc60007ffe0ff */
[----:B------:R-:W-:Y:S01]  /*13d0*/  UISETP.NE.AND UP0, UPT, UR5, 0x1010, UPT ;  /* 0x000010100500788c */ /* 0x000fe2000bf05270 */
[C---:B0-----:R-:W-:Y:S01]  /*13e0*/  FFMA R11, R20.reuse, R24, R11 ;  /* 0x00000018140b7223 */ /* 0x041fe2000000000b */
[C---:B------:R-:W-:Y:S01]  /*13f0*/  FFMA R6, R20.reuse, R25, R6 ;  /* 0x0000001914067223 */ /* 0x040fe20000000006 */
[C---:B------:R-:W-:Y:S01]  /*1400*/  FFMA R9, R20.reuse, R26, R9 ;  /* 0x0000001a14097223 */ /* 0x040fe20000000009 */
[C---:B------:R-:W-:Y:S01]  /*1410*/  FFMA R4, R20.reuse, R27, R4 ;  /* 0x0000001b14047223 */ /* 0x040fe20000000004 */
[C---:B--2---:R-:W-:Y:S01]  /*1420*/  FFMA R7, R20.reuse, R28, R7 ;  /* 0x0000001c14077223 */ /* 0x044fe20000000007 */
[C---:B------:R-:W-:Y:S01]  /*1430*/  FFMA R2, R20.reuse, R29, R2 ;  /* 0x0000001d14027223 */ /* 0x040fe20000000002 */
[C---:B------:R-:W-:Y:S01]  /*1440*/  FFMA R5, R20.reuse, R30, R5 ;  /* 0x0000001e14057223 */ /* 0x040fe20000000005 */
[----:B------:R-:W-:Y:S01]  /*1450*/  FFMA R8, R20, R31, R8 ;  /* 0x0000001f14087223 */ /* 0x000fe20000000008 */
[C---:B------:R-:W-:Y:S01]  /*1460*/  FFMA R10, R21.reuse, R24, R10 ;  /* 0x00000018150a7223 */ /* 0x040fe2000000000a */
[C---:B------:R-:W-:Y:S01]  /*1470*/  FFMA R12, R21.reuse, R25, R12 ;  /* 0x00000019150c7223 */ /* 0x040fe2000000000c */
[C---:B------:R-:W-:Y:S01]  /*1480*/  FFMA R13, R21.reuse, R26, R13 ;  /* 0x0000001a150d7223 */ /* 0x040fe2000000000d */
[C---:B------:R-:W-:Y:S01]  /*1490*/  FFMA R14, R21.reuse, R27, R14 ;  /* 0x0000001b150e7223 */ /* 0x040fe2000000000e */
[C---:B------:R-:W-:Y:S01]  /*14a0*/  FFMA R15, R21.reuse, R28, R15 ;  /* 0x0000001c150f7223 */ /* 0x040fe2000000000f */
        /* <DEDUP_REMOVED lines=19> */
[C---:B---3--:R-:W-:Y:S01]  /*15e0*/  FFMA R49, R32.reuse, R24, R49 ;  /* 0x0000001820317223 */ /* 0x048fe20000000031 */
        /* <DEDUP_REMOVED lines=31> */
[----:B------:R-:W-:Y:S06]  /*17e0*/  BRA.U UP0, `(.L_x_4) ;  /* 0xfffffff900e07547 */ /* 0x000fec000b83ffff */
[----:B------:R-:W-:Y:S01]  /*17f0*/  BAR.SYNC.DEFER_BLOCKING 0x0 ;  /* 0x0000000000007b1d */ /* 0x000fe20000010000 */
[----:B------:R-:W-:-:S04]  /*1800*/  UIADD3 UR8, UPT, UPT, UR8, 0x1, URZ ;  /* 0x0000000108087890 */ /* 0x000fc8000fffe0ff */
[----:B------:R-:W-:-:S09]  /*1810*/  UISETP.NE.AND UP0, UPT, UR8, UR7, UPT ;  /* 0x000000070800728c */ /* 0x000fd2000bf05270 */
[----:B------:R-:W-:Y:S05]  /*1820*/  BRA.U UP0, `(.L_x_5) ;  /* 0xffffffed00ec7547 */ /* 0x000fea000b83ffff */
.L_x_0:
[----:B------:R-:W-:-:S04]  /*1830*/  UIADD3 UR5, UPT, UPT, UR6, -0x1, URZ ;  /* 0xffffffff06057890 */ /* 0x000fc8000fffe0ff */
[----:B------:R-:W-:-:S04]  /*1840*/  ULEA.HI UR6, UR5, UR5, URZ, 0x1 ;  /* 0x0000000505067291 */ /* 0x000fc8000f8f08ff */
[----:B------:R-:W-:-:S04]  /*1850*/  ULOP3.LUT UR6, UR6, 0xfffffffe, URZ, 0xc0, !UPT ;  /* 0xfffffffe06067892 */ /* 0x000fc8000f8ec0ff */
[----:B------:R-:W-:-:S03]  /*1860*/  UIADD3 UR6, UPT, UPT, UR5, -UR6, URZ ;  /* 0x8000000605067290 */ /* 0x000fc6000fffe0ff */
[----:B------:R-:W-:Y:S01]  /*1870*/  UMOV UR5, 0x10 ;  /* 0x0000001000057882 */ /* 0x000fe20000000000 */
[----:B------:R-:W-:-:S06]  /*1880*/  USHF.L.U32 UR6, UR6, 0xc, URZ ;  /* 0x0000000c06067899 */ /* 0x000fcc00080006ff */
[----:B------:R-:W-:Y:S02]  /*1890*/  LEA R79, R3, UR6, 0x5 ;  /* 0x00000006034f7c11 */ /* 0x000fe4000f8e28ff */
[----:B------:R-:W-:Y:S02]  /*18a0*/  LEA R20, R0, UR6, 0x5 ;  /* 0x0000000600147c11 */ /* 0x000fe4000f8e28ff */
[----:B------:R-:W-:Y:S02]  /*18b0*/  IADD3 R79, PT, PT, R90, R79, RZ ;  /* 0x0000004f5a4f7210 */ /* 0x000fe40007ffe0ff */
[----:B------:R-:W-:-:S07]  /*18c0*/  IADD3 R77, PT, PT, R20, 0x10, R81 ;  /* 0x00000010144d7810 */ /* 0x000fce0007ffe051 */
.L_x_6:
[----:B------:R-:W-:Y:S04]  /*18d0*/  LDS.128 R20, [R79+UR5+-0x10] ;  /* 0xfffff0054f147984 */ /* 0x000fe80008000c00 */
[----:B------:R-:W0:Y:S04]  /*18e0*/  LDS.128 R24, [R77+-0x10] ;  /* 0xfffff0004d187984 */ /* 0x000e280000000c00 */
[----:B------:R-:W1:Y:S04]  /*18f0*/  LDS.128 R28, [R77] ;  /* 0x000000004d1c7984 */ /* 0x000e680000000c00 */
[----:B------:R-:W2:Y:S01]  /*1900*/  LDS.128 R32, [R79+UR5] ;  /* 0x000000054f207984 */ /* 0x000ea20008000c00 */
[C---:B0-----:R-:W-:Y:S01]  /*1910*/  FFMA R11, R20.reuse, R24, R11 ;  /* 0x00000018140b7223 */ /* 0x041fe2000000000b */
[C---:B------:R-:W-:Y:S01]  /*1920*/  FFMA R6, R20.reuse, R25, R6 ;  /* 0x0000001914067223 */ /* 0x040fe20000000006 */
[C---:B------:R-:W-:Y:S01]  /*1930*/  FFMA R9, R20.reuse, R26, R9 ;  /* 0x0000001a14097223 */ /* 0x040fe20000000009 */
[C---:B------:R-:W-:Y:S01]  /*1940*/  FFMA R4, R20.reuse, R27, R4 ;  /* 0x0000001b14047223 */ /* 0x040fe20000000004 */
[C---:B-1----:R-:W-:Y:S01]  /*1950*/  FFMA R7, R20.reuse, R28, R7 ;  /* 0x0000001c14077223 */ /* 0x042fe20000000007 */
        /* <DEDUP_REMOVED lines=27> */
[C---:B--2---:R-:W-:Y:S01]  /*1b10*/  FFMA R49, R32.reuse, R24, R49 ;  /* 0x0000001820317223 */ /* 0x044fe20000000031 */
[C---:B------:R-:W-:Y:S01]  /*1b20*/  FFMA R54, R32.reuse, R25, R54 ;  /* 0x0000001920367223 */ /* 0x040fe20000000036 */
[C---:B------:R-:W-:Y:S01]  /*1b30*/  FFMA R51, R32.reuse, R26, R51 ;  /* 0x0000001a20337223 */ /* 0x040fe20000000033 */
[----:B------:R-:W-:Y:S01]  /*1b40*/  FFMA R56, R32, R27, R56 ;  /* 0x0000001b20387223 */ /* 0x000fe20000000038 */
[C---:B------:R-:W-:Y:S01]  /*1b50*/  FFMA R62, R33.reuse, R24, R62 ;  /* 0x00000018213e7223 */ /* 0x040fe2000000003e */
        /* <DEDUP_REMOVED lines=11> */
[----:B------:R-:W-:Y:S01]  /*1c10*/  LDS.128 R16, [R77+0x1f0] ;  /* 0x0001f0004d107984 */ /* 0x000fe20000000c00 */
[C---:B------:R-:W-:Y:S01]  /*1c20*/  FFMA R53, R32.reuse, R28, R53 ;  /* 0x0000001c20357223 */ /* 0x040fe20000000035 */
[CC--:B------:R-:W-:Y:S01]  /*1c30*/  FFMA R58, R32.reuse, R29.reuse, R58 ;  /* 0x0000001d203a7223 */ /* 0x0c0fe2000000003a */
[----:B------:R-:W-:Y:S01]  /*1c40*/  FFMA R55, R32, R30, R55 ;  /* 0x0000001e20377223 */ /* 0x000fe20000000037 */
[----:B------:R-:W-:Y:S01]  /*1c50*/  LDS.128 R20, [R77+0x200] ;  /* 0x000200004d147984 */ /* 0x000fe20000000c00 */
[C---:B------:R-:W-:Y:S01]  /*1c60*/  FFMA R67, R34.reuse, R28, R67 ;  /* 0x0000001c22437223 */ /* 0x040fe20000000043 */
[C---:B------:R-:W-:Y:S01]  /*1c70*/  FFMA R76, R34.reuse, R29, R76 ;  /* 0x0000001d224c7223 */ /* 0x040fe2000000004c */
[----:B------:R-:W-:Y:S01]  /*1c80*/  FFMA R69, R34, R30, R69 ;  /* 0x0000001e22457223 */ /* 0x000fe20000000045 */
[----:B------:R-:W0:Y:S01]  /*1c90*/  LDS.128 R24, [R79+UR5+0x200] ;  /* 0x000200054f187984 */ /* 0x000e220008000c00 */
[-C--:B------:R-:W-:Y:S01]  /*1ca0*/  FFMA R32, R32, R31.reuse, R60 ;  /* 0x0000001f20207223 */ /* 0x080fe2000000003c */
[----:B------:R-:W-:Y:S01]  /*1cb0*/  FFMA R34, R34, R31, R78 ;  /* 0x0000001f22227223 */ /* 0x000fe2000000004e */
[C---:B------:R-:W-:Y:S01]  /*1cc0*/  FFMA R59, R33.reuse, R28, R59 ;  /* 0x0000001c213b7223 */ /* 0x040fe2000000003b */
[----:B------:R-:W1:Y:S01]  /*1cd0*/  LDS.128 R12, [R79+UR5+0x1f0] ;  /* 0x0001f0054f0c7984 */ /* 0x000e620008000c00 */
[C---:B------:R-:W-:Y:S01]  /*1ce0*/  FFMA R68, R33.reuse, R29, R68 ;  /* 0x0000001d21447223 */ /* 0x040fe20000000044 */
[C---:B------:R-:W-:Y:S01]  /*1cf0*/  FFMA R61, R33.reuse, R30, R61 ;  /* 0x0000001e213d7223 */ /* 0x040fe2000000003d */
[----:B------:R-:W-:Y:S01]  /*1d00*/  FFMA R70, R33, R31, R70 ;  /* 0x0000001f21467223 */ /* 0x000fe20000000046 */
[C---:B------:R-:W-:Y:S01]  /*1d10*/  FFMA R73, R35.reuse, R28, R73 ;  /* 0x0000001c23497223 */ /* 0x040fe20000000049 */
[C---:B------:R-:W-:Y:S01]  /*1d20*/  FFMA R86, R35.reuse, R29, R86 ;  /* 0x0000001d23567223 */ /* 0x040fe20000000056 */
[C---:B------:R-:W-:Y:S01]  /*1d30*/  FFMA R75, R35.reuse, R30, R75 ;  /* 0x0000001e234b7223 */ /* 0x040fe2000000004b */
[----:B------:R-:W-:-:S02]  /*1d40*/  FFMA R88, R35, R31, R88 ;  /* 0x0000001f23587223 */ /* 0x000fc40000000058 */
[----:B------:R-:W-:Y:S01]  /*1d50*/  LDS.128 R28, [R79+UR5+0x3f0] ;  /* 0x0003f0054f1c7984 */ /* 0x000fe20008000c00 */
[C---:B0-----:R-:W-:Y:S01]  /*1d60*/  FFMA R49, R24.reuse, R16, R49 ;  /* 0x0000001018317223 */ /* 0x041fe20000000031 */
        /* <DEDUP_REMOVED lines=12> */
[----:B------:R-:W-:Y:S01]  /*1e30*/  FFMA R69, R26, R22, R69 ;  /* 0x000000161a457223 */ /* 0x000fe20000000045 */
[C---:B-1----:R-:W-:Y:S01]  /*1e40*/  FFMA R11, R12.reuse, R16, R11 ;  /* 0x000000100c0b7223 */ /* 0x042fe2000000000b */
        /* <DEDUP_REMOVED lines=30> */
[-C--:B------:R-:W-:Y:S01]  /*2030*/  FFMA R52, R15, R23.reuse, R52 ;  /* 0x000000170f347223 */ /* 0x080fe20000000034 */
[-C--:B------:R-:W-:Y:S01]  /*2040*/  FFMA R24, R24, R23.reuse, R32 ;  /* 0x0000001718187223 */ /* 0x080fe20000000020 */
[----:B------:R-:W-:Y:S01]  /*2050*/  FFMA R26, R26, R23, R34 ;  /* 0x000000171a1a7223 */ /* 0x000fe20000000022 */
[C---:B------:R-:W-:Y:S01]  /*2060*/  FFMA R62, R25.reuse, R16, R62 ;  /* 0x00000010193e7223 */ /* 0x040fe2000000003e */
[C---:B------:R-:W-:Y:S01]  /*2070*/  FFMA R64, R25.reuse, R17, R64 ;  /* 0x0000001119407223 */ /* 0x040fe20000000040 */
[C---:B------:R-:W-:Y:S01]  /*2080*/  FFMA R57, R25.reuse, R18, R57 ;  /* 0x0000001219397223 */ /* 0x040fe20000000039 */
[----:B------:R-:W-:Y:S01]  /*2090*/  FFMA R66, R25, R19, R66 ;  /* 0x0000001319427223 */ /* 0x000fe20000000042 */
[----:B------:R-:W0:Y:S01]  /*20a0*/  LDS.128 R32, [R77+0x3f0] ;  /* 0x0003f0004d207984 */ /* 0x000e220000000c00 */
[C---:B------:R-:W-:Y:S01]  /*20b0*/  FFMA R80, R27.reuse, R16, R80 ;  /* 0x000000101b507223 */ /* 0x040fe20000000050 */
[C---:B------:R-:W-:Y:S01]  /*20c0*/  FFMA R82, R27.reuse, R17, R82 ;  /* 0x000000111b527223 */ /* 0x040fe20000000052 */
[C---:B------:R-:W-:Y:S01]  /*20d0*/  FFMA R71, R27.reuse, R18, R71 ;  /* 0x000000121b477223 */ /* 0x040fe20000000047 */
[----:B------:R-:W1:Y:S01]  /*20e0*/  LDS.128 R12, [R77+0x400] ;  /* 0x000400004d0c7984 */ /* 0x000e620000000c00 */
[----:B------:R-:W-:Y:S01]  /*20f0*/  FFMA R84, R27, R19, R84 ;  /* 0x000000131b547223 */ /* 0x000fe20000000054 */
[C---:B------:R-:W-:Y:S01]  /*2100*/  FFMA R59, R25.reuse, R20, R59 ;  /* 0x00000014193b7223 */ /* 0x040fe2000000003b */
[C---:B------:R-:W-:Y:S01]  /*2110*/  FFMA R68, R25.reuse, R21, R68 ;  /* 0x0000001519447223 */ /* 0x040fe20000000044 */
[----:B------:R-:W2:Y:S01]  /*2120*/  LDS.128 R16, [R79+UR5+0x400] ;  /* 0x000400054f107984 */ /* 0x000ea20008000c00 */
        /* <DEDUP_REMOVED lines=57> */
[----:B------:R-:W-:Y:S01]  /*24c0*/  FFMA R84, R19, R35, R84 ;  /* 0x0000002313547223 */ /* 0x000fe20000000054 */
[----:B------:R1:W2:Y:S01]  /*24d0*/  LDS.128 R24, [R77+0x5f0] ;  /* 0x0005f0004d187984 */ /* 0x0002a20000000c00 */
[C---:B------:R-:W-:Y:S01]  /*24e0*/  FFMA R53, R16.reuse, R12, R53 ;  /* 0x0000000c10357223 */ /* 0x040fe20000000035 */
[CC--:B------:R-:W-:Y:S01]  /*24f0*/  FFMA R58, R16.reuse, R13.reuse, R58 ;  /* 0x0000000d103a7223 */ /* 0x0c0fe2000000003a */
[----:B------:R-:W-:Y:S01]  /*2500*/  FFMA R55, R16, R14, R55 ;  /* 0x0000000e10377223 */ /* 0x000fe20000000037 */
[----:B------:R-:W3:Y:S01]  /*2510*/  LDS.128 R32, [R79+UR5+0x600] ;  /* 0x000600054f207984 */ /* 0x000ee20008000c00 */
[----:B------:R-:W-:Y:S01]  /*2520*/  UIADD3 UR5, UPT, UPT, UR5, 0x800, URZ ;  /* 0x0000080005057890 */ /* 0x000fe2000fffe0ff */
[C---:B------:R-:W-:Y:S01]  /*2530*/  FFMA R59, R17.reuse, R12, R59 ;  /* 0x0000000c113b7223 */ /* 0x040fe2000000003b */
[C---:B------:R-:W-:Y:S01]  /*2540*/  FFMA R68, R17.reuse, R13, R68 ;  /* 0x0000000d11447223 */ /* 0x040fe20000000044 */
[C---:B------:R-:W-:Y:S01]  /*2550*/  FFMA R61, R17.reuse, R14, R61 ;  /* 0x0000000e113d7223 */ /* 0x040fe2000000003d */
[----:B------:R-:W-:Y:S01]  /*2560*/  UISETP.NE.AND UP0, UPT, UR5, 0x1010, UPT ;  /* 0x000010100500788c */ /* 0x000fe2000bf05270 */
[----:B------:R-:W-:Y:S01]  /*2570*/  FFMA R70, R17, R15, R70 ;  /* 0x0000000f11467223 */ /* 0x000fe20000000046 */
[C---:B------:R-:W-:Y:S01]  /*2580*/  FFMA R67, R18.reuse, R12, R67 ;  /* 0x0000000c12437223 */ /* 0x040fe20000000043 */
[CC--:B------:R-:W-:Y:S01]  /*2590*/  FFMA R76, R18.reuse, R13.reuse, R76 ;  /* 0x0000000d124c7223 */ /* 0x0c0fe2000000004c */
[----:B------:R-:W-:Y:S01]  /*25a0*/  FFMA R69, R18, R14, R69 ;  /* 0x0000000e12457223 */ /* 0x000fe20000000045 */
[C---:B------:R-:W-:Y:S01]  /*25b0*/  FFMA R73, R19.reuse, R12, R73 ;  /* 0x0000000c13497223 */ /* 0x040fe20000000049 */
[C---:B------:R-:W-:Y:S01]  /*25c0*/  FFMA R86, R19.reuse, R13, R86 ;  /* 0x0000000d13567223 */ /* 0x040fe20000000056 */
[C---:B------:R-:W-:Y:S01]  /*25d0*/  FFMA R75, R19.reuse, R14, R75 ;  /* 0x0000000e134b7223 */ /* 0x040fe2000000004b */
[----:B------:R-:W-:Y:S01]  /*25e0*/  FFMA R88, R19, R15, R88 ;  /* 0x0000000f13587223 */ /* 0x000fe20000000058 */
[----:B-1----:R-:W-:Y:S01]  /*25f0*/  IADD3 R77, PT, PT, R77, 0x800, RZ ;  /* 0x000008004d4d7810 */ /* 0x002fe20007ffe0ff */
[C---:B0-----:R-:W-:Y:S01]  /*2600*/  FFMA R16, R21.reuse, R29, R60 ;  /* 0x0000001d15107223 */ /* 0x041fe2000000003c */
[C---:B------:R-:W-:Y:S01]  /*2610*/  FFMA R18, R21.reuse, R31, R78 ;  /* 0x0000001f15127223 */ /* 0x040fe2000000004e */
[C---:B------:R-:W-:Y:S01]  /*2620*/  FFMA R7, R20.reuse, R28, R7 ;  /* 0x0000001c14077223 */ /* 0x040fe20000000007 */
[C---:B------:R-:W-:Y:S01]  /*2630*/  FFMA R2, R20.reuse, R29, R2 ;  /* 0x0000001d14027223 */ /* 0x040fe20000000002 */
[C---:B------:R-:W-:Y:S01]  /*2640*/  FFMA R5, R20.reuse, R30, R5 ;  /* 0x0000001e14057223 */ /* 0x040fe20000000005 */
        /* <DEDUP_REMOVED lines=60> */
[----:B------:R-:W0:Y:S01]  /*2a10*/  LDCU UR5, c[0x0][0x360] ;  /* 0x00006c00ff0577ac */ /* 0x000e220008000800 */
[----:B------:R-:W1:Y:S01]  /*2a20*/  LDC.64 R20, c[0x0][0x390] ;  /* 0x0000e400ff147b82 */ /* 0x000e620000000a00 */
[----:B------:R-:W2:Y:S01]  /*2a30*/  LDCU UR6, c[0x0][0x364] ;  /* 0x00006c80ff0677ac */ /* 0x000ea20008000800 */
[----:B0-----:R-:W-:Y:S02]  /*2a40*/  UIMAD UR5, UR16, UR5, URZ ;  /* 0x00000005100572a4 */ /* 0x001fe4000f8e02ff */
[----:B--2---:R-:W-:Y:S02]  /*2a50*/  UIMAD UR6, UR17, UR6, URZ ;  /* 0x00000006110672a4 */ /* 0x004fe4000f8e02ff */
[----:B------:R-:W-:Y:S02]  /*2a60*/  USHF.L.U32 UR5, UR5, 0x3, URZ ;  /* 0x0000000305057899 */ /* 0x000fe400080006ff */
[----:B------:R-:W-:Y:S02]  /*2a70*/  USHF.L.U32 UR6, UR6, 0x3, URZ ;  /* 0x0000000306067899 */ /* 0x000fe400080006ff */
[----:B------:R-:W-:-:S02]  /*2a80*/  UIADD3 UR13, UPT, UPT, UR5, 0x2, URZ ;  /* 0x00000002050d7890 */ /* 0x000fc4000fffe0ff */
[----:B------:R-:W-:Y:S01]  /*2a90*/  UIADD3 UR7, UPT, UPT, UR6, 0x1, URZ ;  /* 0x0000000106077890 */ /* 0x000fe2000fffe0ff */
[----:B------:R-:W-:Y:S01]  /*2aa0*/  LEA R3, R3, UR5, 0x3 ;  /* 0x0000000503037c11 */ /* 0x000fe2000f8e18ff */
[----:B------:R-:W-:Y:S02]  /*2ab0*/  UIADD3 UR8, UPT, UPT, UR6, 0x2, URZ ;  /* 0x0000000206087890 */ /* 0x000fe4000fffe0ff */
[----:B------:R-:W-:Y:S01]  /*2ac0*/  LEA R0, R0, UR6, 0x3 ;  /* 0x0000000600007c11 */ /* 0x000fe2000f8e18ff */
[----:B------:R-:W-:Y:S02]  /*2ad0*/  UISETP.GE.AND UP0, UPT, UR7, UR18, UPT ;  /* 0x000000120700728c */ /* 0x000fe4000bf06270 */
[----:B------:R-:W-:Y:S02]  /*2ae0*/  UISETP.GE.AND UP1, UPT, UR8, UR18, UPT ;  /* 0x000000120800728c */ /* 0x000fe4000bf26270 */
[----:B------:R-:W-:Y:S01]  /*2af0*/  UIADD3 UR12, UPT, UPT, UR6, 0x4, URZ ;  /* 0x00000004060c7890 */ /* 0x000fe2000fffe0ff */
[----:B------:R-:W-:Y:S01]  /*2b00*/  IMAD R3, R3, UR18, R0 ;  /* 0x0000001203037c24 */ /* 0x000fe2000f8e0200 */
[----:B------:R-:W-:-:S02]  /*2b10*/  UISETP.GE.AND UP6, UPT, UR6, UR18, UPT ;  /* 0x000000120600728c */ /* 0x000fc4000bfc6270 */
[----:B------:R-:W-:Y:S01]  /*2b20*/  UP2UR UR8, UPR, URZ, 0x1 ;  /* 0x00000001ff087883 */ /* 0x000fe20008000000 */
[C---:B-1----:R-:W-:Y:S01]  /*2b30*/  IMAD.WIDE R22, R3.reuse, 0x4, R20 ;  /* 0x0000000403167825 */ /* 0x042fe200078e0214 */
[----:B------:R-:W-:Y:S01]  /*2b40*/  UISETP.GE.OR UP2, UPT, UR5, UR4, UP0 ;  /* 0x000000040500728c */ /* 0x000fe20008746670 */
[----:B------:R-:W-:Y:S01]  /*2b50*/  IADD3 R3, PT, PT, R3, UR18, RZ ;  /* 0x0000001203037c10 */ /* 0x000fe2000fffe0ff */
[----:B------:R-:W-:Y:S02]  /*2b60*/  UISETP.GE.OR UP0, UPT, UR5, UR4, UP1 ;  /* 0x000000040500728c */ /* 0x000fe40008f06670 */
[----:B------:R-:W-:Y:S02]  /*2b70*/  UIADD3 UR9, UPT, UPT, UR6, 0x3, URZ ;  /* 0x0000000306097890 */ /* 0x000fe4000fffe0ff */
[----:B------:R-:W-:Y:S01]  /*2b80*/  UISETP.GE.OR UP3, UPT, UR5, UR4, UP6 ;  /* 0x000000040500728c */ /* 0x000fe2000b766670 */
[----:B------:R-:W-:Y:S01]  /*2b90*/  PLOP3.LUT P5, PT, PT, PT, UP2, 0x80, 0x8 ;  /* 0x000000000008781c */ /* 0x000fe20003faf028 */
[----:B------:R-:W-:Y:S01]  /*2ba0*/  UISETP.GE.AND UP4, UPT, UR12, UR18, UPT ;  /* 0x000000120c00728c */ /* 0x000fe2000bf86270 */
[----:B------:R-:W-:Y:S01]  /*2bb0*/  PLOP3.LUT P1, PT, PT, PT, UP0, 0x80, 0x8 ;  /* 0x000000000008781c */ /* 0x000fe20003f2f008 */
[----:B------:R-:W-:-:S02]  /*2bc0*/  UISETP.GE.AND UP5, UPT, UR9, UR18, UPT ;  /* 0x000000120900728c */ /* 0x000fc4000bfa6270 */
[----:B------:R-:W-:Y:S01]  /*2bd0*/  UIADD3 UR9, UPT, UPT, UR6, 0x5, URZ ;  /* 0x0000000506097890 */ /* 0x000fe2000fffe0ff */
[----:B------:R-:W-:Y:S01]  /*2be0*/  PLOP3.LUT P3, PT, PT, PT, UP3, 0x80, 0x8 ;  /* 0x000000000008781c */ /* 0x000fe20003f6f038 */
[----:B------:R-:W-:Y:S02]  /*2bf0*/  UISETP.GE.OR UP0, UPT, UR5, UR4, UP4 ;  /* 0x000000040500728c */ /* 0x000fe4000a706670 */
[----:B------:R-:W-:Y:S02]  /*2c00*/  UISETP.GE.AND UP3, UPT, UR9, UR18, UPT ;  /* 0x000000120900728c */ /* 0x000fe4000bf66270 */
[----:B------:R-:W-:Y:S02]  /*2c10*/  UIADD3 UR12, UPT, UPT, UR5, 0x1, URZ ;  /* 0x00000001050c7890 */ /* 0x000fe4000fffe0ff */
[----:B------:R-:W-:Y:S01]  /*2c20*/  PLOP3.LUT P0, PT, PT, PT, UP0, 0x80, 0x8 ;  /* 0x000000000008781c */ /* 0x000fe20003f0f008 */
[----:B------:R-:W-:Y:S01]  /*2c30*/  UISETP.GE.OR UP0, UPT, UR5, UR4, UP3 ;  /* 0x000000040500728c */ /* 0x000fe20009f06670 */
[----:B------:R-:W-:Y:S01]  /*2c40*/  @!P5 STG.E desc[UR10][R22.64+0x4], R6 ;  /* 0x000004061600d986 */ /* 0x000fe2000c10190a */
[----:B------:R-:W-:-:S02]  /*2c50*/  UIADD3 UR14, UPT, UPT, UR5, 0x3, URZ ;  /* 0x00000003050e7890 */ /* 0x000fc4000fffe0ff */
[----:B------:R-:W-:Y:S01]  /*2c60*/  UISETP.GE.OR UP2, UPT, UR5, UR4, UP5 ;  /* 0x000000040500728c */ /* 0x000fe2000af46670 */
[----:B------:R-:W-:Y:S01]  /*2c70*/  @!P3 STG.E desc[UR10][R22.64], R11 ;  /* 0x0000000b1600b986 */ /* 0x000fe2000c10190a */
[----:B------:R-:W-:Y:S01]  /*2c80*/  PLOP3.LUT P2, PT, PT, PT, UP0, 0x80, 0x8 ;  /* 0x000000000008781c */ /* 0x000fe20003f4f008 */
[----:B------:R-:W-:Y:S02]  /*2c90*/  UISETP.GE.OR UP0, UPT, UR12, UR4, UP6 ;  /* 0x000000040c00728c */ /* 0x000fe4000b706670 */
[----:B------:R-:W-:Y:S01]  /*2ca0*/  UIADD3 UR15, UPT, UPT, UR5, 0x4, URZ ;  /* 0x00000004050f7890 */ /* 0x000fe2000fffe0ff */
[----:B------:R-:W-:Y:S01]  /*2cb0*/  PLOP3.LUT P6, PT, PT, PT, UP2, 0x80, 0x8 ;  /* 0x000000000008781c */ /* 0x000fe20003fcf028 */
[----:B------:R-:W-:Y:S01]  /*2cc0*/  UIADD3 UR9, UPT, UPT, UR6, 0x6, URZ ;  /* 0x0000000606097890 */ /* 0x000fe2000fffe0ff */
[----:B------:R-:W-:Y:S01]  /*2cd0*/  @!P1 STG.E desc[UR10][R22.64+0x8], R9 ;  /* 0x0000080916009986 */ /* 0x000fe2000c10190a */
[----:B------:R-:W-:Y:S01]  /*2ce0*/  PLOP3.LUT P4, PT, PT, PT, UP0, 0x80, 0x8 ;  /* 0x000000000008781c */ /* 0x000fe20003f8f008 */
[----:B------:R-:W-:-:S02]  /*2cf0*/  UISETP.GE.OR UP0, UPT, UR13, UR4, UP6 ;  /* 0x000000040d00728c */ /* 0x000fc4000b706670 */
[----:B------:R-:W-:Y:S01]  /*2d00*/  UISETP.GE.AND UP2, UPT, UR9, UR18, UPT ;  /* 0x000000120900728c */ /* 0x000fe2000bf46270 */
[----:B------:R0:W-:Y:S01]  /*2d10*/  @!P0 STG.E desc[UR10][R22.64+0x10], R7 ;  /* 0x0000100716008986 */ /* 0x0001e2000c10190a */
[----:B------:R-:W-:Y:S02]  /*2d20*/  UIADD3 UR6, UPT, UPT, UR6, 0x7, URZ ;  /* 0x0000000706067890 */ /* 0x000fe4000fffe0ff */
[----:B------:R-:W-:Y:S01]  /*2d30*/  PLOP3.LUT P3, PT, PT, PT, UP0, 0x80, 0x8 ;  /* 0x000000000008781c */ /* 0x000fe20003f6f008 */
[----:B------:R-:W-:Y:S01]  /*2d40*/  UISETP.GE.OR UP0, UPT, UR14, UR4, UP6 ;  /* 0x000000040e00728c */ /* 0x000fe2000b706670 */
[----:B------:R-:W-:Y:S01]  /*2d50*/  @!P2 STG.E desc[UR10][R22.64+0x14], R2 ;  /* 0x000014021600a986 */ /* 0x000fe2000c10190a */
[----:B------:R-:W-:Y:S02]  /*2d60*/  UP2UR UR7, UPR, URZ, 0x40 ;  /* 0x00000040ff077883 */ /* 0x000fe40008000000 */
[----:B------:R-:W-:Y:S01]  /*2d70*/  UIADD3 UR9, UPT, UPT, UR5, 0x6, URZ ;  /* 0x0000000605097890 */ /* 0x000fe2000fffe0ff */
[----:B------:R-:W-:Y:S01]  /*2d80*/  @!P6 STG.E desc[UR10][R22.64+0xc], R4 ;  /* 0x00000c041600e986 */ /* 0x000fe2000c10190a */
[----:B------:R-:W-:Y:S01]  /*2d90*/  PLOP3.LUT P5, PT, PT, PT, UP0, 0x80, 0x8 ;  /* 0x000000000008781c */ /* 0x000fe20003faf008 */
[----:B------:R-:W-:Y:S01]  /*2da0*/  UISETP.GE.OR UP0, UPT, UR15, UR4, UP6 ;  /* 0x000000040f00728c */ /* 0x000fe2000b706670 */
[----:B0-----:R-:W-:-:S05]  /*2db0*/  IMAD.WIDE R6, R3, 0x4, R20 ;  /* 0x0000000403067825 */ /* 0x001fca00078e0214 */
[----:B------:R-:W-:Y:S01]  /*2dc0*/  PLOP3.LUT P1, PT, PT, PT, UP0, 0x80, 0x8 ;  /* 0x000000000008781c */ /* 0x000fe20003f2f008 */
[----:B------:R-:W-:-:S06]  /*2dd0*/  UISETP.GE.OR UP0, UPT, UR5, UR4, UP2 ;  /* 0x000000040500728c */ /* 0x000fcc0009706670 */
[----:B------:R-:W-:Y:S01]  /*2de0*/  PLOP3.LUT P6, PT, PT, PT, UP0, 0x80, 0x8 ;  /* 0x000000000008781c */ /* 0x000fe20003fcf008 */
[----:B------:R-:W-:Y:S02]  /*2df0*/  UISETP.GE.AND UP0, UPT, UR6, UR18, UPT ;  /* 0x000000120600728c */ /* 0x000fe4000bf06270 */
[----:B------:R-:W-:Y:S02]  /*2e00*/  UIADD3 UR6, UPT, UPT, UR5, 0x5, URZ ;  /* 0x0000000505067890 */ /* 0x000fe4000fffe0ff */
[----:B------:R-:W-:Y:S02]  /*2e10*/  UISETP.GE.OR UP6, UPT, UR5, UR4, UP0 ;  /* 0x000000040500728c */ /* 0x000fe400087c6670 */
[----:B------:R-:W-:-:S04]  /*2e20*/  UIADD3 UR5, UPT, UPT, UR5, 0x7, URZ ;  /* 0x0000000705057890 */ /* 0x000fc8000fffe0ff */
[----:B------:R-:W-:Y:S01]  /*2e30*/  PLOP3.LUT P0, PT, PT, PT, UP6, 0x80, 0x8 ;  /* 0x000000000008781c */ /* 0x000fe20003f0f068 */
[----:B------:R-:W-:Y:S01]  /*2e40*/  UISETP.NE.AND UP6, UPT, UR7, URZ, UPT ;  /* 0x000000ff0700728c */ /* 0x000fe2000bfc5270 */
[----:B------:R0:W-:Y:S03]  /*2e50*/  @!P6 STG.E desc[UR10][R22.64+0x18], R5 ;  /* 0x000018051600e986 */ /* 0x0001e6000c10190a */
[----:B------:R-:W-:-:S06]  /*2e60*/  UISETP.GE.OR UP6, UPT, UR6, UR4, UP6 ;  /* 0x000000040600728c */ /* 0x000fcc000b7c6670 */
[----:B------:R-:W-:Y:S01]  /*2e70*/  PLOP3.LUT P2, PT, PT, PT, UP6, 0x80, 0x8 ;  /* 0x000000000008781c */ /* 0x000fe20003f4f068 */
[----:B------:R-:W-:Y:S01]  /*2e80*/  UISETP.NE.AND UP6, UPT, UR8, URZ, UPT ;  /* 0x000000ff0800728c */ /* 0x000fe2000bfc5270 */
[----:B------:R-:W-:Y:S01]  /*2e90*/  @!P0 STG.E desc[UR10][R22.64+0x1c], R8 ;  /* 0x00001c0816008986 */ /* 0x000fe2000c10190a */
[----:B0-----:R-:W-:Y:S02]  /*2ea0*/  IADD3 R5, PT, PT, R3, UR18, RZ ;  /* 0x0000001203057c10 */ /* 0x001fe4000fffe0ff */
[----:B------:R-:W-:Y:S01]  /*2eb0*/  UISETP.GE.OR UP6, UPT, UR12, UR4, UP6 ;  /* 0x000000040c00728c */ /* 0x000fe2000b7c6670 */
[----:B------:R-:W-:Y:S02]  /*2ec0*/  @!P4 STG.E desc[UR10][R6.64], R10 ;  /* 0x0000000a0600c986 */ /* 0x000fe4000c10190a */
[----:B------:R-:W-:-:S03]  /*2ed0*/  IMAD.WIDE R2, R5, 0x4, R20 ;  /* 0x0000000405027825 */ /* 0x000fc600078e0214 */
[----:B------:R-:W-:Y:S01]  /*2ee0*/  PLOP3.LUT P6, PT, PT, PT, UP6, 0x80, 0x8 ;  /* 0x000000000008781c */ /* 0x000fe20003fcf068 */
[----:B------:R-:W-:-:S06]  /*2ef0*/  UISETP.GE.OR UP6, UPT, UR12, UR4, UP1 ;  /* 0x000000040c00728c */ /* 0x000fcc0008fc6670 */
[----:B------:R-:W-:Y:S01]  /*2f00*/  PLOP3.LUT P0, PT, PT, PT, UP6, 0x80, 0x8 ;  /* 0x000000000008781c */ /* 0x000fe20003f0f068 */
[----:B------:R-:W-:-:S05]  /*2f10*/  UISETP.GE.OR UP6, UPT, UR12, UR4, UP5 ;  /* 0x000000040c00728c */ /* 0x000fca000afc6670 */
[----:B------:R-:W-:Y:S01]  /*2f20*/  @!P6 STG.E desc[UR10][R6.64+0x4], R12 ;  /* 0x0000040c0600e986 */ /* 0x000fe2000c10190a */
        /* <DEDUP_REMOVED lines=13> */
[----:B------:R-:W-:-:S04]  /*3000*/  UISETP.NE.AND UP6, UPT, UR7, URZ, UPT ;  /* 0x000000ff0700728c */ /* 0x000fc8000bfc5270 */
[----:B------:R-:W-:Y:S01]  /*3010*/  UISETP.GE.OR UP6, UPT, UR9, UR4, UP6 ;  /* 0x000000040900728c */ /* 0x000fe2000b7c6670 */
[----:B------:R-:W-:Y:S05]  /*3020*/  @!P4 STG.E desc[UR10][R6.64+0x18], R17 ;  /* 0x000018110600c986 */ /* 0x000fea000c10190a */
[----:B------:R-:W-:Y:S01]  /*3030*/  PLOP3.LUT P0, PT, PT, PT, UP6, 0x80, 0x8 ;  /* 0x000000000008781c */ /* 0x000fe20003f0f068 */
[----:B------:R-:W-:Y:S01]  /*3040*/  UISETP.NE.AND UP6, UPT, UR8, URZ, UPT ;  /* 0x000000ff0800728c */ /* 0x000fe2000bfc5270 */
[----:B------:R0:W-:Y:S03]  /*3050*/  @!P6 STG.E desc[UR10][R6.64+0x1c], R18 ;  /* 0x00001c120600e986 */ /* 0x0001e6000c10190a */
[----:B------:R-:W-:Y:S01]  /*3060*/  UISETP.GE.OR UP6, UPT, UR13, UR4, UP6 ;  /* 0x000000040d00728c */ /* 0x000fe2000b7c6670 */
[----:B------:R-:W-:Y:S05]  /*3070*/  @!P3 STG.E desc[UR10][R2.64], R19 ;  /* 0x000000130200b986 */ /* 0x000fea000c10190a */
[----:B------:R-:W-:Y:S01]  /*3080*/  PLOP3.LUT P4, PT, PT, PT, UP6, 0x80, 0x8 ;  /* 0x000000000008781c */ /* 0x000fe20003f8f068 */
[----:B------:R-:W-:Y:S01]  /*3090*/  UISETP.GE.OR UP6, UPT, UR13, UR4, UP1 ;  /* 0x000000040d00728c */ /* 0x000fe20008fc6670 */
[----:B0-----:R-:W-:-:S05]  /*30a0*/  IADD3 R7, PT, PT, R5, UR18, RZ ;  /* 0x0000001205077c10 */ /* 0x001fca000fffe0ff */
[----:B------:R-:W-:Y:S01]  /*30b0*/  PLOP3.LUT P6, PT, PT, PT, UP6, 0x80, 0x8 ;  /* 0x000000000008781c */ /* 0x000fe20003fcf068 */
[----:B------:R-:W-:Y:S01]  /*30c0*/  UISETP.GE.OR UP6, UPT, UR13, UR4, UP5 ;  /* 0x000000040d00728c */ /* 0x000fe2000afc6670 */
[C---:B------:R-:W-:Y:S01]  /*30d0*/  IMAD.WIDE R4, R7.reuse, 0x4, R20 ;  /* 0x0000000407047825 */ /* 0x040fe200078e0214 */
[----:B------:R-:W-:-:S03]  /*30e0*/  IADD3 R7, PT, PT, R7, UR18, RZ ;  /* 0x0000001207077c10 */ /* 0x000fc6000fffe0ff */
        /* <DEDUP_REMOVED lines=18> */
[----:B------:R-:W-:Y:S01]  /*3210*/  UISETP.GE.OR UP6, UPT, UR14, UR4, UP1 ;  /* 0x000000040e00728c */ /* 0x000fe20008fc6670 */
[----:B------:R0:W-:Y:S04]  /*3220*/  @!P4 STG.E desc[UR10][R2.64+0x1c], R42 ;  /* 0x00001c2a0200c986 */ /* 0x0001e8000c10190a */
[----:B------:R-:W-:Y:S01]  /*3230*/  @!P5 STG.E desc[UR10][R4.64], R44 ;  /* 0x0000002c0400d986 */ /* 0x000fe2000c10190a */
[----:B------:R-:W-:Y:S01]  /*3240*/  PLOP3.LUT P3, PT, PT, PT, UP6, 0x80, 0x8 ;  /* 0x000000000008781c */ /* 0x000fe20003f6f068 */
[----:B------:R-:W-:-:S05]  /*3250*/  UISETP.GE.OR UP6, UPT, UR14, UR4, UP5 ;  /* 0x000000040e00728c */ /* 0x000fca000afc6670 */
[----:B------:R-:W-:Y:S01]  /*3260*/  @!P6 STG.E desc[UR10][R4.64+0x4], R46 ;  /* 0x0000042e0400e986 */ /* 0x000fe2000c10190a */
[----:B------:R-:W-:Y:S01]  /*3270*/  PLOP3.LUT P4, PT, PT, PT, UP6, 0x80, 0x8 ;  /* 0x000000000008781c */ /* 0x000fe20003f8f068 */
[----:B------:R-:W-:Y:S01]  /*3280*/  UISETP.GE.OR UP6, UPT, UR14, UR4, UP4 ;  /* 0x000000040e00728c */ /* 0x000fe2000a7c6670 */
[C---:B0-----:R-:W-:Y:S01]  /*3290*/  IMAD.WIDE R2, R7.reuse, 0x4, R20 ;  /* 0x0000000407027825 */ /* 0x041fe200078e0214 */
        /* <DEDUP_REMOVED lines=43> */
[----:B------:R1:W-:Y:S01]  /*3550*/  @!P2 STG.E desc[UR10][R4.64], R62 ;  /* 0x0000003e0400a986 */ /* 0x0003e2000c10190a */
[----:B------:R-:W-:Y:S01]  /*3560*/  PLOP3.LUT P4, PT, PT, PT, UP6, 0x80, 0x8 ;  /* 0x000000000008781c */ /* 0x000fe20003f8f068 */
[----:B------:R-:W-:-:S05]  /*3570*/  UISETP.GE.OR UP6, UPT, UR6, UR4, UP5 ;  /* 0x000000040600728c */ /* 0x000fca000afc6670 */
[----:B------:R1:W-:Y:S01]  /*3580*/  @!P3 STG.E desc[UR10][R4.64+0x4], R64 ;  /* 0x000004400400b986 */ /* 0x0003e2000c10190a */
[----:B------:R-:W-:Y:S01]  /*3590*/  PLOP3.LUT P1, PT, PT, PT, UP6, 0x80, 0x8 ;  /* 0x000000000008781c */ /* 0x000fe20003f2f068 */
[----:B------:R-:W-:Y:S01]  /*35a0*/  UISETP.GE.OR UP6, UPT, UR6, UR4, UP4 ;  /* 0x000000040600728c */ /* 0x000fe2000a7c6670 */
[C---:B0-----:R-:W-:Y:S01]  /*35b0*/  IMAD.WIDE R2, R7.reuse, 0x4, R20 ;  /* 0x0000000407027825 */ /* 0x041fe200078e0214 */
[----:B------:R-:W-:-:S03]  /*35c0*/  IADD3 R7, PT, PT, R7, UR18, RZ ;  /* 0x0000001207077c10 */ /* 0x000fc6000fffe0ff */
[----:B------:R1:W-:Y:S01]  /*35d0*/  @!P4 STG.E desc[UR10][R4.64+0x8], R57 ;  /* 0x000008390400c986 */ /* 0x0003e2000c10190a */
[----:B------:R-:W-:Y:S01]  /*35e0*/  PLOP3.LUT P5, PT, PT, PT, UP6, 0x80, 0x8 ;  /* 0x000000000008781c */ /* 0x000fe20003faf068 */
[----:B------:R-:W-:Y:S01]  /*35f0*/  UISETP.GE.OR UP6, UPT, UR6, UR4, UP3 ;  /* 0x000000040600728c */ /* 0x000fe20009fc6670 */
[----:B------:R-:W-:-:S04]  /*3600*/  IMAD.WIDE R20, R7, 0x4, R20 ;  /* 0x0000000407147825 */ /* 0x000fc800078e0214 */
[----:B------:R1:W-:Y:S01]  /*3610*/  @!P1 STG.E desc[UR10][R4.64+0xc], R66 ;  /* 0x00000c4204009986 */ /* 0x0003e2000c10190a */
[----:B------:R-:W-:Y:S01]  /*3620*/  PLOP3.LUT P6, PT, PT, PT, UP6, 0x80, 0x8 ;  /* 0x000000000008781c */ /* 0x000fe20003fcf068 */
[----:B------:R-:W-:-:S05]  /*3630*/  UISETP.GE.OR UP6, UPT, UR6, UR4, UP2 ;  /* 0x000000040600728c */ /* 0x000fca00097c6670 */
[----:B------:R1:W-:Y:S01]  /*3640*/  @!P5 STG.E desc[UR10][R4.64+0x10], R59 ;  /* 0x0000103b0400d986 */ /* 0x0003e2000c10190a */
[----:B------:R-:W-:Y:S01]  /*3650*/  PLOP3.LUT P2, PT, PT, PT, UP6, 0x80, 0x8 ;  /* 0x000000000008781c */ /* 0x000fe20003f4f068 */
[----:B------:R-:W-:-:S05]  /*3660*/  UISETP.GE.OR UP6, UPT, UR6, UR4, UP0 ;  /* 0x000000040600728c */ /* 0x000fca00087c6670 */
[----:B------:R1:W-:Y:S01]  /*3670*/  @!P6 STG.E desc[UR10][R4.64+0x14], R68 ;  /* 0x000014440400e986 */ /* 0x0003e2000c10190a */
[----:B------:R-:W-:Y:S01]  /*3680*/  PLOP3.LUT P3, PT, PT, PT, UP6, 0x80, 0x8 ;  /* 0x000000000008781c */ /* 0x000fe20003f6f068 */
[----:B------:R-:W-:-:S04]  /*3690*/  UISETP.NE.AND UP6, UPT, UR8, URZ, UPT ;  /* 0x000000ff0800728c */ /* 0x000fc8000bfc5270 */
[----:B------:R-:W-:Y:S01]  /*36a0*/  UISETP.GE.OR UP6, UPT, UR9, UR4, UP6 ;  /* 0x000000040900728c */ /* 0x000fe2000b7c6670 */
[----:B------:R1:W-:Y:S05]  /*36b0*/  @!P2 STG.E desc[UR10][R4.64+0x18], R61 ;  /* 0x0000183d0400a986 */ /* 0x0003ea000c10190a */
[----:B------:R-:W-:Y:S01]  /*36c0*/  PLOP3.LUT P4, PT, PT, PT, UP6, 0x80, 0x8 ;  /* 0x000000000008781c */ /* 0x000fe20003f8f068 */
[----:B------:R-:W-:Y:S01]  /*36d0*/  UISETP.GE.OR UP6, UPT, UR9, UR4, UP1 ;  /* 0x000000040900728c */ /* 0x000fe20008fc6670 */
[----:B------:R1:W-:Y:S01]  /*36e0*/  @!P3 STG.E desc[UR10][R4.64+0x1c], R70 ;  /* 0x00001c460400b986 */ /* 0x0003e2000c10190a */
[----:B------:R-:W-:-:S03]  /*36f0*/  UISETP.GE.OR UP1, UPT, UR5, UR4, UP1 ;  /* 0x000000040500728c */ /* 0x000fc60008f26670 */
[----:B------:R1:W-:Y:S01]  /*3700*/  @!P0 STG.E desc[UR10][R2.64], R63 ;  /* 0x0000003f02008986 */ /* 0x0003e2000c10190a */
[----:B------:R-:W-:Y:S01]  /*3710*/  PLOP3.LUT P1, PT, PT, PT, UP6, 0x80, 0x8 ;  /* 0x000000000008781c */ /* 0x000fe20003f2f068 */
[----:B------:R-:W-:Y:S02]  /*3720*/  UISETP.GE.OR UP6, UPT, UR9, UR4, UP5 ;  /* 0x000000040900728c */ /* 0x000fe4000afc6670 */
        /* <DEDUP_REMOVED lines=11> */
[----:B------:R-:W-:Y:S01]  /*37e0*/  UISETP.GE.OR UP6, UPT, UR9, UR4, UP2 ;  /* 0x000000040900728c */ /* 0x000fe200097c6670 */
[----:B------:R-:W-:Y:S01]  /*37f0*/  PLOP3.LUT P1, PT, PT, PT, UP3, 0x80, 0x8 ;  /* 0x000000000008781c */ /* 0x000fe20003f2f038 */
        /* <DEDUP_REMOVED lines=8> */
[----:B------:R-:W-:Y:S01]  /*3880*/  UISETP.NE.AND UP6, UPT, UR7, URZ, UPT ;  /* 0x000000ff0700728c */ /* 0x000fe2000bfc5270 */
[----:B------:R-:W-:-:S03]  /*3890*/  PLOP3.LUT P2, PT, PT, PT, UP4, 0x80, 0x8 ;  /* 0x000000000008781c */ /* 0x000fc60003f4f048 */
[----:B------:R-:W-:Y:S01]  /*38a0*/  UISETP.GE.OR UP6, UPT, UR5, UR4, UP6 ;  /* 0x000000040500728c */ /* 0x000fe2000b7c6670 */
[----:B------:R1:W-:Y:S01]  /*38b0*/  @!P3 STG.E desc[UR10][R2.64+0x18], R69 ;  /* 0x000018450200b986 */ /* 0x0003e2000c10190a */
[----:B------:R-:W-:-:S04]  /*38c0*/  PLOP3.LUT P3, PT, PT, PT, UP5, 0x80, 0x8 ;  /* 0x000000000008781c */ /* 0x000fc80003f6f058 */
[----:B------:R-:W-:Y:S01]  /*38d0*/  PLOP3.LUT P4, PT, PT, PT, UP6, 0x80, 0x8 ;  /* 0x000000000008781c */ /* 0x000fe20003f8f068 */
[----:B------:R-:W-:Y:S01]  /*38e0*/  UISETP.NE.AND UP6, UPT, UR8, URZ, UPT ;  /* 0x000000ff0800728c */ /* 0x000fe2000bfc5270 */
[----:B------:R1:W-:Y:S01]  /*38f0*/  @!P0 STG.E desc[UR10][R2.64+0x1c], R78 ;  /* 0x00001c4e02008986 */ /* 0x0003e2000c10190a */
[----:B------:R-:W-:Y:S02]  /*3900*/  PLOP3.LUT P0, PT, PT, PT, UP2, 0x80, 0x8 ;  /* 0x000000000008781c */ /* 0x000fe40003f0f028 */
[----:B------:R-:W-:Y:S01]  /*3910*/  UISETP.GE.OR UP6, UPT, UR5, UR4, UP6 ;  /* 0x000000040500728c */ /* 0x000fe2000b7c6670 */
[----:B------:R1:W-:Y:S04]  /*3920*/  @!P6 STG.E desc[UR10][R20.64+0x8], R71 ;  /* 0x000008471400e986 */ /* 0x0003e8000c10190a */
[----:B------:R1:W-:Y:S01]  /*3930*/  @!P3 STG.E desc[UR10][R20.64+0xc], R84 ;  /* 0x00000c541400b986 */ /* 0x0003e2000c10190a */
[----:B------:R-:W-:-:S03]  /*3940*/  PLOP3.LUT P5, PT, PT, PT, UP6, 0x80, 0x8 ;  /* 0x000000000008781c */ /* 0x000fc60003faf068 */
[----:B------:R1:W-:Y:S01]  /*3950*/  @!P4 STG.E desc[UR10][R20.64], R80 ;  /* 0x000000501400c986 */ /* 0x0003e2000c10190a */
[----:B------:R-:W-:-:S03]  /*3960*/  PLOP3.LUT P4, PT, PT, PT, UP0, 0x80, 0x8 ;  /* 0x000000000008781c */ /* 0x000fc60003f8f008 */
[----:B------:R1:W-:Y:S04]  /*3970*/  @!P2 STG.E desc[UR10][R20.64+0x10], R73 ;  /* 0x000010491400a986 */ /* 0x0003e8000c10190a */
[----:B------:R1:W-:Y:S04]  /*3980*/  @!P1 STG.E desc[UR10][R20.64+0x14], R86 ;  /* 0x0000145614009986 */ /* 0x0003e8000c10190a */
[----:B------:R1:W-:Y:S04]  /*3990*/  @!P5 STG.E desc[UR10][R20.64+0x4], R82 ;  /* 0x000004521400d986 */ /* 0x0003e8000c10190a */
[----:B------:R1:W-:Y:S01]  /*39a0*/  @!P0 STG.E desc[UR10][R20.64+0x18], R75 ;  /* 0x0000184b14008986 */ /* 0x0003e2000c10190a */
[----:B------:R-:W-:Y:S05]  /*39b0*/  @P4 EXIT ;  /* 0x000000000000494d */ /* 0x000fea0003800000 */
[----:B------:R-:W-:Y:S01]  /*39c0*/  STG.E desc[UR10][R20.64+0x1c], R88 ;  /* 0x00001c5814007986 */ /* 0x000fe2000c10190a */
[----:B------:R-:W-:Y:S05]  /*39d0*/  EXIT ;  /* 0x000000000000794d */ /* 0x000fea0003800000 */
.L_x_7:
[----:B------:R-:W-:-:S00]  /*39e0*/  BRA `(.L_x_7) ;  /* 0xfffffffc00fc7947 */ /* 0x000fc0000383ffff */
[----:B------:R-:W-:-:S00]  /*39f0*/  NOP ;  /* 0x0000000000007918 */ /* 0x000fc00000000000 */
        /* <DEDUP_REMOVED lines=8> */
.L_x_8:


//--------------------- .nv.shared._Z15matrixKernel4thILi128ELi128ELi8ELi8ELi8EEvPfS0_S0_iii --------------------------
	.section	.nv.shared._Z15matrixKernel4thILi128ELi128ELi8ELi8ELi8EEvPfS0_S0_iii,"aw",@nobits
	.sectionflags	@""
	.align	4
.nv.shared._Z15matrixKernel4thILi128ELi128ELi8ELi8ELi8EEvPfS0_S0_iii:
	.zero		17408


//--------------------- .nv.shared.reserved.0     --------------------------
	.section	.nv.shared.reserved.0,"aw",@nobits
	.weak		__nv_reservedSMEM_offset_0_alias
	.size		__nv_reservedSMEM_offset_0_alias, 0, 64
	.other		__nv_reservedSMEM_offset_0_alias,@"STO_CUDA_RESERVED_SHARED STV_DEFAULT"
__nv_reservedSMEM_offset_0_alias:
	.zero		0
	.zero		64


//--------------------- .nv.constant0._Z15matrixKernel4thILi128ELi128ELi8ELi8ELi8EEvPfS0_S0_iii --------------------------
	.section	.nv.constant0._Z15matrixKernel4thILi128ELi128ELi8ELi8ELi8EEvPfS0_S0_iii,"a",@progbits
	.sectionflags	@""
	.align	4
.nv.constant0._Z15matrixKernel4thILi128ELi128ELi8ELi8ELi8EEvPfS0_S0_iii:
	.zero		932


//--------------------- SYMBOLS --------------------------

	.type		.nv.reservedSmem.offset0,@object
	.size		.nv.reservedSmem.offset0,0x4
	.type		.nv.reservedSmem.cap,@object
	.size		.nv.reservedSmem.cap,0x4
